//
// Generated by NVIDIA NVVM Compiler
//
// Compiler Build ID: CL-36424714
// Cuda compilation tools, release 13.0, V13.0.88
// Based on NVVM 20.0.0
//

.version 9.0
.target sm_100
.address_size 64

	// .globl	_Z31cuSZp_compress_kernel_plain_f32PKfPhPVjS3_PVifm
// _ZZ31cuSZp_compress_kernel_plain_f32PKfPhPVjS3_PVifmE8excl_sum has been demoted
// _ZZ31cuSZp_compress_kernel_plain_f32PKfPhPVjS3_PVifmE8base_idx has been demoted

.visible .entry _Z31cuSZp_compress_kernel_plain_f32PKfPhPVjS3_PVifm(
	.param .u64 .ptr .align 1 _Z31cuSZp_compress_kernel_plain_f32PKfPhPVjS3_PVifm_param_0,
	.param .u64 .ptr .align 1 _Z31cuSZp_compress_kernel_plain_f32PKfPhPVjS3_PVifm_param_1,
	.param .u64 .ptr .align 1 _Z31cuSZp_compress_kernel_plain_f32PKfPhPVjS3_PVifm_param_2,
	.param .u64 .ptr .align 1 _Z31cuSZp_compress_kernel_plain_f32PKfPhPVjS3_PVifm_param_3,
	.param .u64 .ptr .align 1 _Z31cuSZp_compress_kernel_plain_f32PKfPhPVjS3_PVifm_param_4,
	.param .f32 _Z31cuSZp_compress_kernel_plain_f32PKfPhPVjS3_PVifm_param_5,
	.param .u64 _Z31cuSZp_compress_kernel_plain_f32PKfPhPVjS3_PVifm_param_6
)
{
	.local .align 16 .b8 	__local_depot0[128];
	.reg .b64 	%SP;
	.reg .b64 	%SPL;
	.reg .pred 	%p<56>;
	.reg .b32 	%r<865>;
	.reg .b32 	%f<78>;
	.reg .b64 	%rd<101>;
	// demoted variable
	.shared .align 4 .u32 _ZZ31cuSZp_compress_kernel_plain_f32PKfPhPVjS3_PVifmE8excl_sum;
	// demoted variable
	.shared .align 4 .u32 _ZZ31cuSZp_compress_kernel_plain_f32PKfPhPVjS3_PVifmE8base_idx;
	mov.u64 	%SPL, __local_depot0;
	ld.param.u64 	%rd17, [_Z31cuSZp_compress_kernel_plain_f32PKfPhPVjS3_PVifm_param_0];
	ld.param.u64 	%rd15, [_Z31cuSZp_compress_kernel_plain_f32PKfPhPVjS3_PVifm_param_1];
	ld.param.u64 	%rd18, [_Z31cuSZp_compress_kernel_plain_f32PKfPhPVjS3_PVifm_param_2];
	ld.param.u64 	%rd19, [_Z31cuSZp_compress_kernel_plain_f32PKfPhPVjS3_PVifm_param_3];
	ld.param.u64 	%rd20, [_Z31cuSZp_compress_kernel_plain_f32PKfPhPVjS3_PVifm_param_4];
	ld.param.f32 	%f2, [_Z31cuSZp_compress_kernel_plain_f32PKfPhPVjS3_PVifm_param_5];
	ld.param.u64 	%rd16, [_Z31cuSZp_compress_kernel_plain_f32PKfPhPVjS3_PVifm_param_6];
	cvta.to.global.u64 	%rd1, %rd17;
	cvta.to.global.u64 	%rd2, %rd15;
	cvta.to.global.u64 	%rd3, %rd18;
	cvta.to.global.u64 	%rd4, %rd20;
	cvta.to.global.u64 	%rd5, %rd19;
	add.u64 	%rd6, %SPL, 0;
	mov.u32 	%r119, %tid.x;
	mov.u32 	%r120, %ctaid.x;
	mov.u32 	%r121, %ntid.x;
	mad.lo.s32 	%r1, %r120, %r121, %r119;
	and.b32  	%r2, %r1, 31;
	shr.s32 	%r3, %r1, 5;
	mov.f32 	%f3, 0f3F000000;
	div.rn.f32 	%f1, %f3, %f2;
	and.b32  	%r4, %r1, -32;
	shl.b32 	%r122, %r1, 5;
	and.b32  	%r5, %r122, 992;
	add.s32 	%r6, %r5, %r4;
	add.s32 	%r7, %r6, 32;
	cvt.s64.s32 	%rd22, %r7;
	setp.le.u64 	%p1, %rd16, %rd22;
	@%p1 bra 	$L__BB0_2;
	shr.s32 	%r238, %r6, 2;
	mul.wide.s32 	%rd45, %r238, 16;
	add.s64 	%rd46, %rd1, %rd45;
	ld.global.nc.v4.f32 	{%f14, %f16, %f18, %f20}, [%rd46];
	// begin inline asm
	{
	.reg .f32 dataRecip;
	.reg .f32 temp1;
	.reg .s32 s;
	.reg .pred p;
	mul.f32 dataRecip, %f14, %f1;
	setp.ge.f32 p, dataRecip, -0.5;
	selp.s32 s, 0, 1, p;
	add.f32 temp1, dataRecip, 0.5;
	cvt.rzi.s32.f32 %r206, temp1;
	sub.s32 %r206, %r206, s;
	}
	// end inline asm
	and.b32  	%r239, %r206, -2147483648;
	abs.s32 	%r240, %r206;
	// begin inline asm
	{
	.reg .f32 dataRecip;
	.reg .f32 temp1;
	.reg .s32 s;
	.reg .pred p;
	mul.f32 dataRecip, %f16, %f1;
	setp.ge.f32 p, dataRecip, -0.5;
	selp.s32 s, 0, 1, p;
	add.f32 temp1, dataRecip, 0.5;
	cvt.rzi.s32.f32 %r207, temp1;
	sub.s32 %r207, %r207, s;
	}
	// end inline asm
	sub.s32 	%r241, %r207, %r206;
	add.s32 	%r242, %r6, 1;
	shr.s32 	%r243, %r242, 31;
	shr.u32 	%r244, %r243, 27;
	add.s32 	%r245, %r242, %r244;
	and.b32  	%r246, %r245, -32;
	shr.u32 	%r247, %r241, 31;
	sub.s32 	%r248, %r246, %r242;
	add.s32 	%r249, %r248, 31;
	shl.b32 	%r250, %r247, %r249;
	abs.s32 	%r251, %r241;
	max.s32 	%r252, %r240, %r251;
	// begin inline asm
	{
	.reg .f32 dataRecip;
	.reg .f32 temp1;
	.reg .s32 s;
	.reg .pred p;
	mul.f32 dataRecip, %f18, %f1;
	setp.ge.f32 p, dataRecip, -0.5;
	selp.s32 s, 0, 1, p;
	add.f32 temp1, dataRecip, 0.5;
	cvt.rzi.s32.f32 %r208, temp1;
	sub.s32 %r208, %r208, s;
	}
	// end inline asm
	sub.s32 	%r253, %r208, %r207;
	add.s32 	%r254, %r6, 2;
	shr.s32 	%r255, %r254, 31;
	shr.u32 	%r256, %r255, 27;
	add.s32 	%r257, %r254, %r256;
	and.b32  	%r258, %r257, -32;
	shr.u32 	%r259, %r253, 31;
	sub.s32 	%r260, %r258, %r254;
	add.s32 	%r261, %r260, 31;
	shl.b32 	%r262, %r259, %r261;
	abs.s32 	%r263, %r253;
	max.s32 	%r264, %r252, %r263;
	// begin inline asm
	{
	.reg .f32 dataRecip;
	.reg .f32 temp1;
	.reg .s32 s;
	.reg .pred p;
	mul.f32 dataRecip, %f20, %f1;
	setp.ge.f32 p, dataRecip, -0.5;
	selp.s32 s, 0, 1, p;
	add.f32 temp1, dataRecip, 0.5;
	cvt.rzi.s32.f32 %r209, temp1;
	sub.s32 %r209, %r209, s;
	}
	// end inline asm
	sub.s32 	%r265, %r209, %r208;
	add.s32 	%r266, %r6, 3;
	shr.s32 	%r267, %r266, 31;
	shr.u32 	%r268, %r267, 27;
	add.s32 	%r269, %r266, %r268;
	and.b32  	%r270, %r269, -32;
	shr.u32 	%r271, %r265, 31;
	sub.s32 	%r272, %r270, %r266;
	add.s32 	%r273, %r272, 31;
	shl.b32 	%r274, %r271, %r273;
	or.b32  	%r275, %r239, %r250;
	or.b32  	%r276, %r275, %r262;
	or.b32  	%r277, %r276, %r274;
	abs.s32 	%r278, %r265;
	st.local.v4.u32 	[%rd6], {%r240, %r251, %r263, %r278};
	max.s32 	%r279, %r264, %r278;
	add.s32 	%r280, %r6, 4;
	shr.s32 	%r281, %r280, 2;
	mul.wide.s32 	%rd47, %r281, 16;
	add.s64 	%rd48, %rd1, %rd47;
	ld.global.nc.v4.f32 	{%f22, %f24, %f26, %f28}, [%rd48];
	shr.s32 	%r282, %r280, 31;
	shr.u32 	%r283, %r282, 27;
	add.s32 	%r284, %r280, %r283;
	and.b32  	%r285, %r284, -32;
	sub.s32 	%r286, %r280, %r285;
	// begin inline asm
	{
	.reg .f32 dataRecip;
	.reg .f32 temp1;
	.reg .s32 s;
	.reg .pred p;
	mul.f32 dataRecip, %f22, %f1;
	setp.ge.f32 p, dataRecip, -0.5;
	selp.s32 s, 0, 1, p;
	add.f32 temp1, dataRecip, 0.5;
	cvt.rzi.s32.f32 %r210, temp1;
	sub.s32 %r210, %r210, s;
	}
	// end inline asm
	sub.s32 	%r287, %r210, %r209;
	shr.u32 	%r288, %r287, 31;
	sub.s32 	%r289, 31, %r286;
	shl.b32 	%r290, %r288, %r289;
	abs.s32 	%r291, %r287;
	mul.wide.s32 	%rd49, %r286, 4;
	add.s64 	%rd50, %rd6, %rd49;
	st.local.u32 	[%rd50], %r291;
	max.s32 	%r292, %r279, %r291;
	// begin inline asm
	{
	.reg .f32 dataRecip;
	.reg .f32 temp1;
	.reg .s32 s;
	.reg .pred p;
	mul.f32 dataRecip, %f24, %f1;
	setp.ge.f32 p, dataRecip, -0.5;
	selp.s32 s, 0, 1, p;
	add.f32 temp1, dataRecip, 0.5;
	cvt.rzi.s32.f32 %r211, temp1;
	sub.s32 %r211, %r211, s;
	}
	// end inline asm
	sub.s32 	%r293, %r211, %r210;
	add.s32 	%r294, %r6, 5;
	shr.s32 	%r295, %r294, 31;
	shr.u32 	%r296, %r295, 27;
	add.s32 	%r297, %r294, %r296;
	and.b32  	%r298, %r297, -32;
	shr.u32 	%r299, %r293, 31;
	sub.s32 	%r300, %r298, %r294;
	add.s32 	%r301, %r300, 31;
	shl.b32 	%r302, %r299, %r301;
	abs.s32 	%r303, %r293;
	st.local.u32 	[%rd50+4], %r303;
	max.s32 	%r304, %r292, %r303;
	// begin inline asm
	{
	.reg .f32 dataRecip;
	.reg .f32 temp1;
	.reg .s32 s;
	.reg .pred p;
	mul.f32 dataRecip, %f26, %f1;
	setp.ge.f32 p, dataRecip, -0.5;
	selp.s32 s, 0, 1, p;
	add.f32 temp1, dataRecip, 0.5;
	cvt.rzi.s32.f32 %r212, temp1;
	sub.s32 %r212, %r212, s;
	}
	// end inline asm
	sub.s32 	%r305, %r212, %r211;
	add.s32 	%r306, %r6, 6;
	shr.s32 	%r307, %r306, 31;
	shr.u32 	%r308, %r307, 27;
	add.s32 	%r309, %r306, %r308;
	and.b32  	%r310, %r309, -32;
	shr.u32 	%r311, %r305, 31;
	sub.s32 	%r312, %r310, %r306;
	add.s32 	%r313, %r312, 31;
	shl.b32 	%r314, %r311, %r313;
	abs.s32 	%r315, %r305;
	st.local.u32 	[%rd50+8], %r315;
	max.s32 	%r316, %r304, %r315;
	// begin inline asm
	{
	.reg .f32 dataRecip;
	.reg .f32 temp1;
	.reg .s32 s;
	.reg .pred p;
	mul.f32 dataRecip, %f28, %f1;
	setp.ge.f32 p, dataRecip, -0.5;
	selp.s32 s, 0, 1, p;
	add.f32 temp1, dataRecip, 0.5;
	cvt.rzi.s32.f32 %r213, temp1;
	sub.s32 %r213, %r213, s;
	}
	// end inline asm
	sub.s32 	%r317, %r213, %r212;
	add.s32 	%r318, %r6, 7;
	shr.s32 	%r319, %r318, 31;
	shr.u32 	%r320, %r319, 27;
	add.s32 	%r321, %r318, %r320;
	and.b32  	%r322, %r321, -32;
	shr.u32 	%r323, %r317, 31;
	sub.s32 	%r324, %r322, %r318;
	add.s32 	%r325, %r324, 31;
	shl.b32 	%r326, %r323, %r325;
	or.b32  	%r327, %r290, %r277;
	or.b32  	%r328, %r327, %r302;
	or.b32  	%r329, %r328, %r314;
	or.b32  	%r330, %r329, %r326;
	abs.s32 	%r331, %r317;
	st.local.u32 	[%rd50+12], %r331;
	max.s32 	%r332, %r316, %r331;
	add.s32 	%r333, %r6, 8;
	shr.s32 	%r334, %r333, 2;
	mul.wide.s32 	%rd51, %r334, 16;
	add.s64 	%rd52, %rd1, %rd51;
	ld.global.nc.v4.f32 	{%f30, %f32, %f34, %f36}, [%rd52];
	shr.s32 	%r335, %r333, 31;
	shr.u32 	%r336, %r335, 27;
	add.s32 	%r337, %r333, %r336;
	and.b32  	%r338, %r337, -32;
	sub.s32 	%r339, %r333, %r338;
	// begin inline asm
	{
	.reg .f32 dataRecip;
	.reg .f32 temp1;
	.reg .s32 s;
	.reg .pred p;
	mul.f32 dataRecip, %f30, %f1;
	setp.ge.f32 p, dataRecip, -0.5;
	selp.s32 s, 0, 1, p;
	add.f32 temp1, dataRecip, 0.5;
	cvt.rzi.s32.f32 %r214, temp1;
	sub.s32 %r214, %r214, s;
	}
	// end inline asm
	sub.s32 	%r340, %r214, %r213;
	shr.u32 	%r341, %r340, 31;
	sub.s32 	%r342, 31, %r339;
	shl.b32 	%r343, %r341, %r342;
	abs.s32 	%r344, %r340;
	mul.wide.s32 	%rd53, %r339, 4;
	add.s64 	%rd54, %rd6, %rd53;
	st.local.u32 	[%rd54], %r344;
	max.s32 	%r345, %r332, %r344;
	// begin inline asm
	{
	.reg .f32 dataRecip;
	.reg .f32 temp1;
	.reg .s32 s;
	.reg .pred p;
	mul.f32 dataRecip, %f32, %f1;
	setp.ge.f32 p, dataRecip, -0.5;
	selp.s32 s, 0, 1, p;
	add.f32 temp1, dataRecip, 0.5;
	cvt.rzi.s32.f32 %r215, temp1;
	sub.s32 %r215, %r215, s;
	}
	// end inline asm
	sub.s32 	%r346, %r215, %r214;
	add.s32 	%r347, %r6, 9;
	shr.s32 	%r348, %r347, 31;
	shr.u32 	%r349, %r348, 27;
	add.s32 	%r350, %r347, %r349;
	and.b32  	%r351, %r350, -32;
	shr.u32 	%r352, %r346, 31;
	sub.s32 	%r353, %r351, %r347;
	add.s32 	%r354, %r353, 31;
	shl.b32 	%r355, %r352, %r354;
	abs.s32 	%r356, %r346;
	st.local.u32 	[%rd54+4], %r356;
	max.s32 	%r357, %r345, %r356;
	// begin inline asm
	{
	.reg .f32 dataRecip;
	.reg .f32 temp1;
	.reg .s32 s;
	.reg .pred p;
	mul.f32 dataRecip, %f34, %f1;
	setp.ge.f32 p, dataRecip, -0.5;
	selp.s32 s, 0, 1, p;
	add.f32 temp1, dataRecip, 0.5;
	cvt.rzi.s32.f32 %r216, temp1;
	sub.s32 %r216, %r216, s;
	}
	// end inline asm
	sub.s32 	%r358, %r216, %r215;
	add.s32 	%r359, %r6, 10;
	shr.s32 	%r360, %r359, 31;
	shr.u32 	%r361, %r360, 27;
	add.s32 	%r362, %r359, %r361;
	and.b32  	%r363, %r362, -32;
	shr.u32 	%r364, %r358, 31;
	sub.s32 	%r365, %r363, %r359;
	add.s32 	%r366, %r365, 31;
	shl.b32 	%r367, %r364, %r366;
	abs.s32 	%r368, %r358;
	st.local.u32 	[%rd54+8], %r368;
	max.s32 	%r369, %r357, %r368;
	// begin inline asm
	{
	.reg .f32 dataRecip;
	.reg .f32 temp1;
	.reg .s32 s;
	.reg .pred p;
	mul.f32 dataRecip, %f36, %f1;
	setp.ge.f32 p, dataRecip, -0.5;
	selp.s32 s, 0, 1, p;
	add.f32 temp1, dataRecip, 0.5;
	cvt.rzi.s32.f32 %r217, temp1;
	sub.s32 %r217, %r217, s;
	}
	// end inline asm
	sub.s32 	%r370, %r217, %r216;
	add.s32 	%r371, %r6, 11;
	shr.s32 	%r372, %r371, 31;
	shr.u32 	%r373, %r372, 27;
	add.s32 	%r374, %r371, %r373;
	and.b32  	%r375, %r374, -32;
	shr.u32 	%r376, %r370, 31;
	sub.s32 	%r377, %r375, %r371;
	add.s32 	%r378, %r377, 31;
	shl.b32 	%r379, %r376, %r378;
	or.b32  	%r380, %r343, %r330;
	or.b32  	%r381, %r380, %r355;
	or.b32  	%r382, %r381, %r367;
	or.b32  	%r383, %r382, %r379;
	abs.s32 	%r384, %r370;
	st.local.u32 	[%rd54+12], %r384;
	max.s32 	%r385, %r369, %r384;
	add.s32 	%r386, %r6, 12;
	shr.s32 	%r387, %r386, 2;
	mul.wide.s32 	%rd55, %r387, 16;
	add.s64 	%rd56, %rd1, %rd55;
	ld.global.nc.v4.f32 	{%f38, %f40, %f42, %f44}, [%rd56];
	shr.s32 	%r388, %r386, 31;
	shr.u32 	%r389, %r388, 27;
	add.s32 	%r390, %r386, %r389;
	and.b32  	%r391, %r390, -32;
	sub.s32 	%r392, %r386, %r391;
	// begin inline asm
	{
	.reg .f32 dataRecip;
	.reg .f32 temp1;
	.reg .s32 s;
	.reg .pred p;
	mul.f32 dataRecip, %f38, %f1;
	setp.ge.f32 p, dataRecip, -0.5;
	selp.s32 s, 0, 1, p;
	add.f32 temp1, dataRecip, 0.5;
	cvt.rzi.s32.f32 %r218, temp1;
	sub.s32 %r218, %r218, s;
	}
	// end inline asm
	sub.s32 	%r393, %r218, %r217;
	shr.u32 	%r394, %r393, 31;
	sub.s32 	%r395, 31, %r392;
	shl.b32 	%r396, %r394, %r395;
	abs.s32 	%r397, %r393;
	mul.wide.s32 	%rd57, %r392, 4;
	add.s64 	%rd58, %rd6, %rd57;
	st.local.u32 	[%rd58], %r397;
	max.s32 	%r398, %r385, %r397;
	// begin inline asm
	{
	.reg .f32 dataRecip;
	.reg .f32 temp1;
	.reg .s32 s;
	.reg .pred p;
	mul.f32 dataRecip, %f40, %f1;
	setp.ge.f32 p, dataRecip, -0.5;
	selp.s32 s, 0, 1, p;
	add.f32 temp1, dataRecip, 0.5;
	cvt.rzi.s32.f32 %r219, temp1;
	sub.s32 %r219, %r219, s;
	}
	// end inline asm
	sub.s32 	%r399, %r219, %r218;
	add.s32 	%r400, %r6, 13;
	shr.s32 	%r401, %r400, 31;
	shr.u32 	%r402, %r401, 27;
	add.s32 	%r403, %r400, %r402;
	and.b32  	%r404, %r403, -32;
	shr.u32 	%r405, %r399, 31;
	sub.s32 	%r406, %r404, %r400;
	add.s32 	%r407, %r406, 31;
	shl.b32 	%r408, %r405, %r407;
	abs.s32 	%r409, %r399;
	st.local.u32 	[%rd58+4], %r409;
	max.s32 	%r410, %r398, %r409;
	// begin inline asm
	{
	.reg .f32 dataRecip;
	.reg .f32 temp1;
	.reg .s32 s;
	.reg .pred p;
	mul.f32 dataRecip, %f42, %f1;
	setp.ge.f32 p, dataRecip, -0.5;
	selp.s32 s, 0, 1, p;
	add.f32 temp1, dataRecip, 0.5;
	cvt.rzi.s32.f32 %r220, temp1;
	sub.s32 %r220, %r220, s;
	}
	// end inline asm
	sub.s32 	%r411, %r220, %r219;
	add.s32 	%r412, %r6, 14;
	shr.s32 	%r413, %r412, 31;
	shr.u32 	%r414, %r413, 27;
	add.s32 	%r415, %r412, %r414;
	and.b32  	%r416, %r415, -32;
	shr.u32 	%r417, %r411, 31;
	sub.s32 	%r418, %r416, %r412;
	add.s32 	%r419, %r418, 31;
	shl.b32 	%r420, %r417, %r419;
	abs.s32 	%r421, %r411;
	st.local.u32 	[%rd58+8], %r421;
	max.s32 	%r422, %r410, %r421;
	// begin inline asm
	{
	.reg .f32 dataRecip;
	.reg .f32 temp1;
	.reg .s32 s;
	.reg .pred p;
	mul.f32 dataRecip, %f44, %f1;
	setp.ge.f32 p, dataRecip, -0.5;
	selp.s32 s, 0, 1, p;
	add.f32 temp1, dataRecip, 0.5;
	cvt.rzi.s32.f32 %r221, temp1;
	sub.s32 %r221, %r221, s;
	}
	// end inline asm
	sub.s32 	%r423, %r221, %r220;
	add.s32 	%r424, %r6, 15;
	shr.s32 	%r425, %r424, 31;
	shr.u32 	%r426, %r425, 27;
	add.s32 	%r427, %r424, %r426;
	and.b32  	%r428, %r427, -32;
	shr.u32 	%r429, %r423, 31;
	sub.s32 	%r430, %r428, %r424;
	add.s32 	%r431, %r430, 31;
	shl.b32 	%r432, %r429, %r431;
	or.b32  	%r433, %r396, %r383;
	or.b32  	%r434, %r433, %r408;
	or.b32  	%r435, %r434, %r420;
	or.b32  	%r436, %r435, %r432;
	abs.s32 	%r437, %r423;
	st.local.u32 	[%rd58+12], %r437;
	max.s32 	%r438, %r422, %r437;
	add.s32 	%r439, %r6, 16;
	shr.s32 	%r440, %r439, 2;
	mul.wide.s32 	%rd59, %r440, 16;
	add.s64 	%rd60, %rd1, %rd59;
	ld.global.nc.v4.f32 	{%f46, %f48, %f50, %f52}, [%rd60];
	shr.s32 	%r441, %r439, 31;
	shr.u32 	%r442, %r441, 27;
	add.s32 	%r443, %r439, %r442;
	and.b32  	%r444, %r443, -32;
	sub.s32 	%r445, %r439, %r444;
	// begin inline asm
	{
	.reg .f32 dataRecip;
	.reg .f32 temp1;
	.reg .s32 s;
	.reg .pred p;
	mul.f32 dataRecip, %f46, %f1;
	setp.ge.f32 p, dataRecip, -0.5;
	selp.s32 s, 0, 1, p;
	add.f32 temp1, dataRecip, 0.5;
	cvt.rzi.s32.f32 %r222, temp1;
	sub.s32 %r222, %r222, s;
	}
	// end inline asm
	sub.s32 	%r446, %r222, %r221;
	shr.u32 	%r447, %r446, 31;
	sub.s32 	%r448, 31, %r445;
	shl.b32 	%r449, %r447, %r448;
	abs.s32 	%r450, %r446;
	mul.wide.s32 	%rd61, %r445, 4;
	add.s64 	%rd62, %rd6, %rd61;
	st.local.u32 	[%rd62], %r450;
	max.s32 	%r451, %r438, %r450;
	// begin inline asm
	{
	.reg .f32 dataRecip;
	.reg .f32 temp1;
	.reg .s32 s;
	.reg .pred p;
	mul.f32 dataRecip, %f48, %f1;
	setp.ge.f32 p, dataRecip, -0.5;
	selp.s32 s, 0, 1, p;
	add.f32 temp1, dataRecip, 0.5;
	cvt.rzi.s32.f32 %r223, temp1;
	sub.s32 %r223, %r223, s;
	}
	// end inline asm
	sub.s32 	%r452, %r223, %r222;
	add.s32 	%r453, %r6, 17;
	shr.s32 	%r454, %r453, 31;
	shr.u32 	%r455, %r454, 27;
	add.s32 	%r456, %r453, %r455;
	and.b32  	%r457, %r456, -32;
	shr.u32 	%r458, %r452, 31;
	sub.s32 	%r459, %r457, %r453;
	add.s32 	%r460, %r459, 31;
	shl.b32 	%r461, %r458, %r460;
	abs.s32 	%r462, %r452;
	st.local.u32 	[%rd62+4], %r462;
	max.s32 	%r463, %r451, %r462;
	// begin inline asm
	{
	.reg .f32 dataRecip;
	.reg .f32 temp1;
	.reg .s32 s;
	.reg .pred p;
	mul.f32 dataRecip, %f50, %f1;
	setp.ge.f32 p, dataRecip, -0.5;
	selp.s32 s, 0, 1, p;
	add.f32 temp1, dataRecip, 0.5;
	cvt.rzi.s32.f32 %r224, temp1;
	sub.s32 %r224, %r224, s;
	}
	// end inline asm
	sub.s32 	%r464, %r224, %r223;
	add.s32 	%r465, %r6, 18;
	shr.s32 	%r466, %r465, 31;
	shr.u32 	%r467, %r466, 27;
	add.s32 	%r468, %r465, %r467;
	and.b32  	%r469, %r468, -32;
	shr.u32 	%r470, %r464, 31;
	sub.s32 	%r471, %r469, %r465;
	add.s32 	%r472, %r471, 31;
	shl.b32 	%r473, %r470, %r472;
	abs.s32 	%r474, %r464;
	st.local.u32 	[%rd62+8], %r474;
	max.s32 	%r475, %r463, %r474;
	// begin inline asm
	{
	.reg .f32 dataRecip;
	.reg .f32 temp1;
	.reg .s32 s;
	.reg .pred p;
	mul.f32 dataRecip, %f52, %f1;
	setp.ge.f32 p, dataRecip, -0.5;
	selp.s32 s, 0, 1, p;
	add.f32 temp1, dataRecip, 0.5;
	cvt.rzi.s32.f32 %r225, temp1;
	sub.s32 %r225, %r225, s;
	}
	// end inline asm
	sub.s32 	%r476, %r225, %r224;
	add.s32 	%r477, %r6, 19;
	shr.s32 	%r478, %r477, 31;
	shr.u32 	%r479, %r478, 27;
	add.s32 	%r480, %r477, %r479;
	and.b32  	%r481, %r480, -32;
	shr.u32 	%r482, %r476, 31;
	sub.s32 	%r483, %r481, %r477;
	add.s32 	%r484, %r483, 31;
	shl.b32 	%r485, %r482, %r484;
	or.b32  	%r486, %r449, %r436;
	or.b32  	%r487, %r486, %r461;
	or.b32  	%r488, %r487, %r473;
	or.b32  	%r489, %r488, %r485;
	abs.s32 	%r490, %r476;
	st.local.u32 	[%rd62+12], %r490;
	max.s32 	%r491, %r475, %r490;
	add.s32 	%r492, %r6, 20;
	shr.s32 	%r493, %r492, 2;
	mul.wide.s32 	%rd63, %r493, 16;
	add.s64 	%rd64, %rd1, %rd63;
	ld.global.nc.v4.f32 	{%f54, %f56, %f58, %f60}, [%rd64];
	shr.s32 	%r494, %r492, 31;
	shr.u32 	%r495, %r494, 27;
	add.s32 	%r496, %r492, %r495;
	and.b32  	%r497, %r496, -32;
	sub.s32 	%r498, %r492, %r497;
	// begin inline asm
	{
	.reg .f32 dataRecip;
	.reg .f32 temp1;
	.reg .s32 s;
	.reg .pred p;
	mul.f32 dataRecip, %f54, %f1;
	setp.ge.f32 p, dataRecip, -0.5;
	selp.s32 s, 0, 1, p;
	add.f32 temp1, dataRecip, 0.5;
	cvt.rzi.s32.f32 %r226, temp1;
	sub.s32 %r226, %r226, s;
	}
	// end inline asm
	sub.s32 	%r499, %r226, %r225;
	shr.u32 	%r500, %r499, 31;
	sub.s32 	%r501, 31, %r498;
	shl.b32 	%r502, %r500, %r501;
	abs.s32 	%r503, %r499;
	mul.wide.s32 	%rd65, %r498, 4;
	add.s64 	%rd66, %rd6, %rd65;
	st.local.u32 	[%rd66], %r503;
	max.s32 	%r504, %r491, %r503;
	// begin inline asm
	{
	.reg .f32 dataRecip;
	.reg .f32 temp1;
	.reg .s32 s;
	.reg .pred p;
	mul.f32 dataRecip, %f56, %f1;
	setp.ge.f32 p, dataRecip, -0.5;
	selp.s32 s, 0, 1, p;
	add.f32 temp1, dataRecip, 0.5;
	cvt.rzi.s32.f32 %r227, temp1;
	sub.s32 %r227, %r227, s;
	}
	// end inline asm
	sub.s32 	%r505, %r227, %r226;
	add.s32 	%r506, %r6, 21;
	shr.s32 	%r507, %r506, 31;
	shr.u32 	%r508, %r507, 27;
	add.s32 	%r509, %r506, %r508;
	and.b32  	%r510, %r509, -32;
	shr.u32 	%r511, %r505, 31;
	sub.s32 	%r512, %r510, %r506;
	add.s32 	%r513, %r512, 31;
	shl.b32 	%r514, %r511, %r513;
	abs.s32 	%r515, %r505;
	st.local.u32 	[%rd66+4], %r515;
	max.s32 	%r516, %r504, %r515;
	// begin inline asm
	{
	.reg .f32 dataRecip;
	.reg .f32 temp1;
	.reg .s32 s;
	.reg .pred p;
	mul.f32 dataRecip, %f58, %f1;
	setp.ge.f32 p, dataRecip, -0.5;
	selp.s32 s, 0, 1, p;
	add.f32 temp1, dataRecip, 0.5;
	cvt.rzi.s32.f32 %r228, temp1;
	sub.s32 %r228, %r228, s;
	}
	// end inline asm
	sub.s32 	%r517, %r228, %r227;
	add.s32 	%r518, %r6, 22;
	shr.s32 	%r519, %r518, 31;
	shr.u32 	%r520, %r519, 27;
	add.s32 	%r521, %r518, %r520;
	and.b32  	%r522, %r521, -32;
	shr.u32 	%r523, %r517, 31;
	sub.s32 	%r524, %r522, %r518;
	add.s32 	%r525, %r524, 31;
	shl.b32 	%r526, %r523, %r525;
	abs.s32 	%r527, %r517;
	st.local.u32 	[%rd66+8], %r527;
	max.s32 	%r528, %r516, %r527;
	// begin inline asm
	{
	.reg .f32 dataRecip;
	.reg .f32 temp1;
	.reg .s32 s;
	.reg .pred p;
	mul.f32 dataRecip, %f60, %f1;
	setp.ge.f32 p, dataRecip, -0.5;
	selp.s32 s, 0, 1, p;
	add.f32 temp1, dataRecip, 0.5;
	cvt.rzi.s32.f32 %r229, temp1;
	sub.s32 %r229, %r229, s;
	}
	// end inline asm
	sub.s32 	%r529, %r229, %r228;
	add.s32 	%r530, %r6, 23;
	shr.s32 	%r531, %r530, 31;
	shr.u32 	%r532, %r531, 27;
	add.s32 	%r533, %r530, %r532;
	and.b32  	%r534, %r533, -32;
	shr.u32 	%r535, %r529, 31;
	sub.s32 	%r536, %r534, %r530;
	add.s32 	%r537, %r536, 31;
	shl.b32 	%r538, %r535, %r537;
	or.b32  	%r539, %r502, %r489;
	or.b32  	%r540, %r539, %r514;
	or.b32  	%r541, %r540, %r526;
	or.b32  	%r542, %r541, %r538;
	abs.s32 	%r543, %r529;
	st.local.u32 	[%rd66+12], %r543;
	max.s32 	%r544, %r528, %r543;
	add.s32 	%r545, %r6, 24;
	shr.s32 	%r546, %r545, 2;
	mul.wide.s32 	%rd67, %r546, 16;
	add.s64 	%rd68, %rd1, %rd67;
	ld.global.nc.v4.f32 	{%f62, %f64, %f66, %f68}, [%rd68];
	shr.s32 	%r547, %r545, 31;
	shr.u32 	%r548, %r547, 27;
	add.s32 	%r549, %r545, %r548;
	and.b32  	%r550, %r549, -32;
	sub.s32 	%r551, %r545, %r550;
	// begin inline asm
	{
	.reg .f32 dataRecip;
	.reg .f32 temp1;
	.reg .s32 s;
	.reg .pred p;
	mul.f32 dataRecip, %f62, %f1;
	setp.ge.f32 p, dataRecip, -0.5;
	selp.s32 s, 0, 1, p;
	add.f32 temp1, dataRecip, 0.5;
	cvt.rzi.s32.f32 %r230, temp1;
	sub.s32 %r230, %r230, s;
	}
	// end inline asm
	sub.s32 	%r552, %r230, %r229;
	shr.u32 	%r553, %r552, 31;
	sub.s32 	%r554, 31, %r551;
	shl.b32 	%r555, %r553, %r554;
	abs.s32 	%r556, %r552;
	mul.wide.s32 	%rd69, %r551, 4;
	add.s64 	%rd70, %rd6, %rd69;
	st.local.u32 	[%rd70], %r556;
	max.s32 	%r557, %r544, %r556;
	// begin inline asm
	{
	.reg .f32 dataRecip;
	.reg .f32 temp1;
	.reg .s32 s;
	.reg .pred p;
	mul.f32 dataRecip, %f64, %f1;
	setp.ge.f32 p, dataRecip, -0.5;
	selp.s32 s, 0, 1, p;
	add.f32 temp1, dataRecip, 0.5;
	cvt.rzi.s32.f32 %r231, temp1;
	sub.s32 %r231, %r231, s;
	}
	// end inline asm
	sub.s32 	%r558, %r231, %r230;
	add.s32 	%r559, %r6, 25;
	shr.s32 	%r560, %r559, 31;
	shr.u32 	%r561, %r560, 27;
	add.s32 	%r562, %r559, %r561;
	and.b32  	%r563, %r562, -32;
	shr.u32 	%r564, %r558, 31;
	sub.s32 	%r565, %r563, %r559;
	add.s32 	%r566, %r565, 31;
	shl.b32 	%r567, %r564, %r566;
	abs.s32 	%r568, %r558;
	st.local.u32 	[%rd70+4], %r568;
	max.s32 	%r569, %r557, %r568;
	// begin inline asm
	{
	.reg .f32 dataRecip;
	.reg .f32 temp1;
	.reg .s32 s;
	.reg .pred p;
	mul.f32 dataRecip, %f66, %f1;
	setp.ge.f32 p, dataRecip, -0.5;
	selp.s32 s, 0, 1, p;
	add.f32 temp1, dataRecip, 0.5;
	cvt.rzi.s32.f32 %r232, temp1;
	sub.s32 %r232, %r232, s;
	}
	// end inline asm
	sub.s32 	%r570, %r232, %r231;
	add.s32 	%r571, %r6, 26;
	shr.s32 	%r572, %r571, 31;
	shr.u32 	%r573, %r572, 27;
	add.s32 	%r574, %r571, %r573;
	and.b32  	%r575, %r574, -32;
	shr.u32 	%r576, %r570, 31;
	sub.s32 	%r577, %r575, %r571;
	add.s32 	%r578, %r577, 31;
	shl.b32 	%r579, %r576, %r578;
	abs.s32 	%r580, %r570;
	st.local.u32 	[%rd70+8], %r580;
	max.s32 	%r581, %r569, %r580;
	// begin inline asm
	{
	.reg .f32 dataRecip;
	.reg .f32 temp1;
	.reg .s32 s;
	.reg .pred p;
	mul.f32 dataRecip, %f68, %f1;
	setp.ge.f32 p, dataRecip, -0.5;
	selp.s32 s, 0, 1, p;
	add.f32 temp1, dataRecip, 0.5;
	cvt.rzi.s32.f32 %r233, temp1;
	sub.s32 %r233, %r233, s;
	}
	// end inline asm
	sub.s32 	%r582, %r233, %r232;
	add.s32 	%r583, %r6, 27;
	shr.s32 	%r584, %r583, 31;
	shr.u32 	%r585, %r584, 27;
	add.s32 	%r586, %r583, %r585;
	and.b32  	%r587, %r586, -32;
	shr.u32 	%r588, %r582, 31;
	sub.s32 	%r589, %r587, %r583;
	add.s32 	%r590, %r589, 31;
	shl.b32 	%r591, %r588, %r590;
	or.b32  	%r592, %r555, %r542;
	or.b32  	%r593, %r592, %r567;
	or.b32  	%r594, %r593, %r579;
	or.b32  	%r595, %r594, %r591;
	abs.s32 	%r596, %r582;
	st.local.u32 	[%rd70+12], %r596;
	max.s32 	%r597, %r581, %r596;
	add.s32 	%r598, %r6, 28;
	shr.s32 	%r599, %r598, 2;
	mul.wide.s32 	%rd71, %r599, 16;
	add.s64 	%rd72, %rd1, %rd71;
	ld.global.nc.v4.f32 	{%f70, %f72, %f74, %f76}, [%rd72];
	shr.s32 	%r600, %r598, 31;
	shr.u32 	%r601, %r600, 27;
	add.s32 	%r602, %r598, %r601;
	and.b32  	%r603, %r602, -32;
	sub.s32 	%r604, %r598, %r603;
	// begin inline asm
	{
	.reg .f32 dataRecip;
	.reg .f32 temp1;
	.reg .s32 s;
	.reg .pred p;
	mul.f32 dataRecip, %f70, %f1;
	setp.ge.f32 p, dataRecip, -0.5;
	selp.s32 s, 0, 1, p;
	add.f32 temp1, dataRecip, 0.5;
	cvt.rzi.s32.f32 %r234, temp1;
	sub.s32 %r234, %r234, s;
	}
	// end inline asm
	sub.s32 	%r605, %r234, %r233;
	shr.u32 	%r606, %r605, 31;
	sub.s32 	%r607, 31, %r604;
	shl.b32 	%r608, %r606, %r607;
	abs.s32 	%r609, %r605;
	mul.wide.s32 	%rd73, %r604, 4;
	add.s64 	%rd74, %rd6, %rd73;
	st.local.u32 	[%rd74], %r609;
	max.s32 	%r610, %r597, %r609;
	// begin inline asm
	{
	.reg .f32 dataRecip;
	.reg .f32 temp1;
	.reg .s32 s;
	.reg .pred p;
	mul.f32 dataRecip, %f72, %f1;
	setp.ge.f32 p, dataRecip, -0.5;
	selp.s32 s, 0, 1, p;
	add.f32 temp1, dataRecip, 0.5;
	cvt.rzi.s32.f32 %r235, temp1;
	sub.s32 %r235, %r235, s;
	}
	// end inline asm
	sub.s32 	%r611, %r235, %r234;
	add.s32 	%r612, %r6, 29;
	shr.s32 	%r613, %r612, 31;
	shr.u32 	%r614, %r613, 27;
	add.s32 	%r615, %r612, %r614;
	and.b32  	%r616, %r615, -32;
	shr.u32 	%r617, %r611, 31;
	sub.s32 	%r618, %r616, %r612;
	add.s32 	%r619, %r618, 31;
	shl.b32 	%r620, %r617, %r619;
	abs.s32 	%r621, %r611;
	st.local.u32 	[%rd74+4], %r621;
	max.s32 	%r622, %r610, %r621;
	// begin inline asm
	{
	.reg .f32 dataRecip;
	.reg .f32 temp1;
	.reg .s32 s;
	.reg .pred p;
	mul.f32 dataRecip, %f74, %f1;
	setp.ge.f32 p, dataRecip, -0.5;
	selp.s32 s, 0, 1, p;
	add.f32 temp1, dataRecip, 0.5;
	cvt.rzi.s32.f32 %r236, temp1;
	sub.s32 %r236, %r236, s;
	}
	// end inline asm
	sub.s32 	%r623, %r236, %r235;
	add.s32 	%r624, %r6, 30;
	shr.s32 	%r625, %r624, 31;
	shr.u32 	%r626, %r625, 27;
	add.s32 	%r627, %r624, %r626;
	and.b32  	%r628, %r627, -32;
	shr.u32 	%r629, %r623, 31;
	sub.s32 	%r630, %r628, %r624;
	add.s32 	%r631, %r630, 31;
	shl.b32 	%r632, %r629, %r631;
	abs.s32 	%r633, %r623;
	st.local.u32 	[%rd74+8], %r633;
	max.s32 	%r634, %r622, %r633;
	// begin inline asm
	{
	.reg .f32 dataRecip;
	.reg .f32 temp1;
	.reg .s32 s;
	.reg .pred p;
	mul.f32 dataRecip, %f76, %f1;
	setp.ge.f32 p, dataRecip, -0.5;
	selp.s32 s, 0, 1, p;
	add.f32 temp1, dataRecip, 0.5;
	cvt.rzi.s32.f32 %r237, temp1;
	sub.s32 %r237, %r237, s;
	}
	// end inline asm
	sub.s32 	%r635, %r237, %r236;
	shr.u32 	%r636, %r635, 31;
	or.b32  	%r637, %r608, %r595;
	or.b32  	%r638, %r637, %r620;
	or.b32  	%r639, %r638, %r632;
	or.b32  	%r847, %r639, %r636;
	abs.s32 	%r640, %r635;
	st.local.u32 	[%rd74+12], %r640;
	max.s32 	%r641, %r634, %r640;
	max.s32 	%r848, %r641, 0;
	bra.uni 	$L__BB0_25;
$L__BB0_2:
	cvt.s64.s32 	%rd23, %r6;
	setp.gt.u64 	%p2, %rd16, %rd23;
	@%p2 bra 	$L__BB0_4;
	mov.b32 	%r847, 0;
	st.local.v4.u32 	[%rd6], {%r847, %r847, %r847, %r847};
	st.local.v4.u32 	[%rd6+16], {%r847, %r847, %r847, %r847};
	st.local.v4.u32 	[%rd6+32], {%r847, %r847, %r847, %r847};
	st.local.v4.u32 	[%rd6+48], {%r847, %r847, %r847, %r847};
	st.local.v4.u32 	[%rd6+64], {%r847, %r847, %r847, %r847};
	st.local.v4.u32 	[%rd6+80], {%r847, %r847, %r847, %r847};
	st.local.v4.u32 	[%rd6+96], {%r847, %r847, %r847, %r847};
	st.local.v4.u32 	[%rd6+112], {%r847, %r847, %r847, %r847};
	mov.u32 	%r848, %r847;
	bra.uni 	$L__BB0_25;
$L__BB0_4:
	cvt.u32.u64 	%r10, %rd16;
	setp.ge.s32 	%p3, %r6, %r10;
	mov.b32 	%r847, 0;
	mov.u32 	%r848, %r847;
	@%p3 bra 	$L__BB0_12;
	and.b32  	%r11, %r10, 3;
	sub.s32 	%r127, %r4, %r10;
	add.s32 	%r128, %r127, %r5;
	setp.gt.u32 	%p4, %r128, -4;
	mov.b32 	%r848, 0;
	mov.u32 	%r843, %r6;
	mov.u32 	%r840, %r848;
	mov.u32 	%r847, %r848;
	@%p4 bra 	$L__BB0_9;
	add.s32 	%r130, %r6, %r11;
	sub.s32 	%r831, %r10, %r130;
	add.s32 	%r832, %r6, 1;
	mov.b32 	%r848, 0;
$L__BB0_7:
	add.s32 	%r135, %r832, -1;
	shr.s32 	%r136, %r135, 31;
	shr.u32 	%r137, %r136, 27;
	add.s32 	%r138, %r135, %r137;
	and.b32  	%r139, %r138, -32;
	sub.s32 	%r140, %r135, %r139;
	mul.wide.s32 	%rd24, %r135, 4;
	add.s64 	%rd25, %rd1, %rd24;
	ld.global.nc.f32 	%f4, [%rd25];
	// begin inline asm
	{
	.reg .f32 dataRecip;
	.reg .f32 temp1;
	.reg .s32 s;
	.reg .pred p;
	mul.f32 dataRecip, %f4, %f1;
	setp.ge.f32 p, dataRecip, -0.5;
	selp.s32 s, 0, 1, p;
	add.f32 temp1, dataRecip, 0.5;
	cvt.rzi.s32.f32 %r131, temp1;
	sub.s32 %r131, %r131, s;
	}
	// end inline asm
	sub.s32 	%r141, %r131, %r840;
	shr.u32 	%r142, %r141, 31;
	sub.s32 	%r143, 31, %r140;
	shl.b32 	%r144, %r142, %r143;
	or.b32  	%r145, %r144, %r847;
	abs.s32 	%r146, %r141;
	mul.wide.s32 	%rd26, %r140, 4;
	add.s64 	%rd27, %rd6, %rd26;
	st.local.u32 	[%rd27], %r146;
	max.s32 	%r147, %r848, %r146;
	add.s32 	%r148, %r832, 2;
	shr.s32 	%r149, %r832, 31;
	shr.u32 	%r150, %r149, 27;
	add.s32 	%r151, %r832, %r150;
	and.b32  	%r152, %r151, -32;
	sub.s32 	%r153, %r832, %r152;
	ld.global.nc.f32 	%f6, [%rd25+4];
	// begin inline asm
	{
	.reg .f32 dataRecip;
	.reg .f32 temp1;
	.reg .s32 s;
	.reg .pred p;
	mul.f32 dataRecip, %f6, %f1;
	setp.ge.f32 p, dataRecip, -0.5;
	selp.s32 s, 0, 1, p;
	add.f32 temp1, dataRecip, 0.5;
	cvt.rzi.s32.f32 %r132, temp1;
	sub.s32 %r132, %r132, s;
	}
	// end inline asm
	sub.s32 	%r154, %r132, %r131;
	shr.u32 	%r155, %r154, 31;
	sub.s32 	%r156, 31, %r153;
	shl.b32 	%r157, %r155, %r156;
	or.b32  	%r158, %r157, %r145;
	abs.s32 	%r159, %r154;
	mul.wide.s32 	%rd28, %r153, 4;
	add.s64 	%rd29, %rd6, %rd28;
	st.local.u32 	[%rd29], %r159;
	max.s32 	%r160, %r147, %r159;
	add.s32 	%r161, %r832, 1;
	shr.s32 	%r162, %r161, 31;
	shr.u32 	%r163, %r162, 27;
	add.s32 	%r164, %r161, %r163;
	and.b32  	%r165, %r164, -32;
	sub.s32 	%r166, %r161, %r165;
	ld.global.nc.f32 	%f8, [%rd25+8];
	// begin inline asm
	{
	.reg .f32 dataRecip;
	.reg .f32 temp1;
	.reg .s32 s;
	.reg .pred p;
	mul.f32 dataRecip, %f8, %f1;
	setp.ge.f32 p, dataRecip, -0.5;
	selp.s32 s, 0, 1, p;
	add.f32 temp1, dataRecip, 0.5;
	cvt.rzi.s32.f32 %r133, temp1;
	sub.s32 %r133, %r133, s;
	}
	// end inline asm
	sub.s32 	%r167, %r133, %r132;
	shr.u32 	%r168, %r167, 31;
	sub.s32 	%r169, 31, %r166;
	shl.b32 	%r170, %r168, %r169;
	or.b32  	%r171, %r170, %r158;
	abs.s32 	%r172, %r167;
	mul.wide.s32 	%rd30, %r166, 4;
	add.s64 	%rd31, %rd6, %rd30;
	st.local.u32 	[%rd31], %r172;
	max.s32 	%r173, %r160, %r172;
	shr.s32 	%r174, %r148, 31;
	shr.u32 	%r175, %r174, 27;
	add.s32 	%r176, %r148, %r175;
	and.b32  	%r177, %r176, -32;
	sub.s32 	%r178, %r148, %r177;
	ld.global.nc.f32 	%f10, [%rd25+12];
	// begin inline asm
	{
	.reg .f32 dataRecip;
	.reg .f32 temp1;
	.reg .s32 s;
	.reg .pred p;
	mul.f32 dataRecip, %f10, %f1;
	setp.ge.f32 p, dataRecip, -0.5;
	selp.s32 s, 0, 1, p;
	add.f32 temp1, dataRecip, 0.5;
	cvt.rzi.s32.f32 %r840, temp1;
	sub.s32 %r840, %r840, s;
	}
	// end inline asm
	sub.s32 	%r179, %r840, %r133;
	shr.u32 	%r180, %r179, 31;
	sub.s32 	%r181, 31, %r178;
	shl.b32 	%r182, %r180, %r181;
	or.b32  	%r847, %r182, %r171;
	abs.s32 	%r183, %r179;
	mul.wide.s32 	%rd32, %r178, 4;
	add.s64 	%rd33, %rd6, %rd32;
	st.local.u32 	[%rd33], %r183;
	max.s32 	%r848, %r173, %r183;
	add.s32 	%r832, %r832, 4;
	add.s32 	%r831, %r831, -4;
	setp.ne.s32 	%p5, %r831, 0;
	@%p5 bra 	$L__BB0_7;
	add.s32 	%r843, %r832, -1;
$L__BB0_9:
	setp.eq.s32 	%p6, %r11, 0;
	@%p6 bra 	$L__BB0_12;
	neg.s32 	%r842, %r11;
$L__BB0_11:
	.pragma "nounroll";
	mul.wide.s32 	%rd34, %r843, 4;
	add.s64 	%rd35, %rd1, %rd34;
	shr.s32 	%r185, %r843, 31;
	shr.u32 	%r186, %r185, 27;
	add.s32 	%r187, %r843, %r186;
	and.b32  	%r188, %r187, -32;
	sub.s32 	%r189, %r843, %r188;
	ld.global.nc.f32 	%f12, [%rd35];
	// begin inline asm
	{
	.reg .f32 dataRecip;
	.reg .f32 temp1;
	.reg .s32 s;
	.reg .pred p;
	mul.f32 dataRecip, %f12, %f1;
	setp.ge.f32 p, dataRecip, -0.5;
	selp.s32 s, 0, 1, p;
	add.f32 temp1, dataRecip, 0.5;
	cvt.rzi.s32.f32 %r184, temp1;
	sub.s32 %r184, %r184, s;
	}
	// end inline asm
	sub.s32 	%r190, %r184, %r840;
	shr.u32 	%r191, %r190, 31;
	sub.s32 	%r192, 31, %r189;
	shl.b32 	%r193, %r191, %r192;
	or.b32  	%r847, %r193, %r847;
	abs.s32 	%r194, %r190;
	mul.wide.s32 	%rd36, %r189, 4;
	add.s64 	%rd37, %rd6, %rd36;
	st.local.u32 	[%rd37], %r194;
	max.s32 	%r848, %r848, %r194;
	add.s32 	%r843, %r843, 1;
	add.s32 	%r842, %r842, 1;
	setp.ne.s32 	%p7, %r842, 0;
	mov.u32 	%r840, %r184;
	@%p7 bra 	$L__BB0_11;
$L__BB0_12:
	sub.s32 	%r44, %r7, %r10;
	and.b32  	%r851, %r10, 31;
	setp.lt.s32 	%p8, %r44, 1;
	@%p8 bra 	$L__BB0_25;
	add.s32 	%r195, %r851, 1;
	add.s32 	%r196, %r44, %r851;
	max.s32 	%r197, %r196, %r195;
	sub.s32 	%r46, %r197, %r851;
	and.b32  	%r47, %r46, 15;
	sub.s32 	%r198, %r851, %r197;
	setp.gt.u32 	%p9, %r198, -16;
	@%p9 bra 	$L__BB0_16;
	and.b32  	%r199, %r46, -16;
	neg.s32 	%r849, %r199;
	and.b32  	%r201, %r10, 31;
	mul.wide.u32 	%rd38, %r201, 4;
	add.s64 	%rd39, %rd38, %rd6;
	add.s64 	%rd99, %rd39, 32;
$L__BB0_15:
	.pragma "nounroll";
	mov.b32 	%r202, 0;
	st.local.u32 	[%rd99+-32], %r202;
	st.local.u32 	[%rd99+-28], %r202;
	st.local.u32 	[%rd99+-24], %r202;
	st.local.u32 	[%rd99+-20], %r202;
	st.local.u32 	[%rd99+-16], %r202;
	st.local.u32 	[%rd99+-12], %r202;
	st.local.u32 	[%rd99+-8], %r202;
	st.local.u32 	[%rd99+-4], %r202;
	st.local.u32 	[%rd99], %r202;
	st.local.u32 	[%rd99+4], %r202;
	st.local.u32 	[%rd99+8], %r202;
	st.local.u32 	[%rd99+12], %r202;
	st.local.u32 	[%rd99+16], %r202;
	st.local.u32 	[%rd99+20], %r202;
	st.local.u32 	[%rd99+24], %r202;
	st.local.u32 	[%rd99+28], %r202;
	add.s32 	%r851, %r851, 16;
	add.s32 	%r849, %r849, 16;
	add.s64 	%rd99, %rd99, 64;
	setp.ne.s32 	%p10, %r849, 0;
	@%p10 bra 	$L__BB0_15;
$L__BB0_16:
	setp.eq.s32 	%p11, %r47, 0;
	@%p11 bra 	$L__BB0_25;
	and.b32  	%r54, %r46, 7;
	setp.lt.u32 	%p12, %r47, 8;
	@%p12 bra 	$L__BB0_19;
	mul.wide.u32 	%rd40, %r851, 4;
	add.s64 	%rd41, %rd6, %rd40;
	mov.b32 	%r203, 0;
	st.local.u32 	[%rd41], %r203;
	st.local.u32 	[%rd41+4], %r203;
	st.local.u32 	[%rd41+8], %r203;
	st.local.u32 	[%rd41+12], %r203;
	st.local.u32 	[%rd41+16], %r203;
	st.local.u32 	[%rd41+20], %r203;
	st.local.u32 	[%rd41+24], %r203;
	st.local.u32 	[%rd41+28], %r203;
	add.s32 	%r851, %r851, 8;
$L__BB0_19:
	setp.eq.s32 	%p13, %r54, 0;
	@%p13 bra 	$L__BB0_25;
	and.b32  	%r57, %r46, 3;
	setp.lt.u32 	%p14, %r54, 4;
	@%p14 bra 	$L__BB0_22;
	mul.wide.u32 	%rd42, %r851, 4;
	add.s64 	%rd43, %rd6, %rd42;
	mov.b32 	%r204, 0;
	st.local.u32 	[%rd43], %r204;
	st.local.u32 	[%rd43+4], %r204;
	st.local.u32 	[%rd43+8], %r204;
	st.local.u32 	[%rd43+12], %r204;
	add.s32 	%r851, %r851, 4;
$L__BB0_22:
	setp.eq.s32 	%p15, %r57, 0;
	@%p15 bra 	$L__BB0_25;
	mul.wide.u32 	%rd44, %r851, 4;
	add.s64 	%rd100, %rd6, %rd44;
	neg.s32 	%r854, %r57;
$L__BB0_24:
	.pragma "nounroll";
	mov.b32 	%r205, 0;
	st.local.u32 	[%rd100], %r205;
	add.s64 	%rd100, %rd100, 4;
	add.s32 	%r854, %r854, 1;
	setp.ne.s32 	%p16, %r854, 0;
	@%p16 bra 	$L__BB0_24;
$L__BB0_25:
	// begin inline asm
	clz.b32 %r642, %r848;
	// end inline asm
	sub.s32 	%r66, 32, %r642;
	setp.eq.s32 	%p17, %r642, 32;
	shl.b32 	%r644, %r66, 2;
	add.s32 	%r645, %r644, 4;
	selp.b32 	%r67, 0, %r645, %p17;
	shr.s32 	%r646, %r6, 5;
	cvt.s64.s32 	%rd75, %r646;
	add.s64 	%rd76, %rd2, %rd75;
	st.global.u8 	[%rd76], %r66;
	bar.sync 	0;
	shfl.sync.up.b32	%r647|%p18, %r67, 1, 0, -1;
	setp.eq.s32 	%p19, %r2, 0;
	selp.b32 	%r648, 0, %r647, %p19;
	add.s32 	%r649, %r648, %r67;
	shfl.sync.up.b32	%r650|%p20, %r649, 2, 0, -1;
	setp.lt.u32 	%p21, %r2, 2;
	selp.b32 	%r651, 0, %r650, %p21;
	add.s32 	%r652, %r651, %r649;
	shfl.sync.up.b32	%r653|%p22, %r652, 4, 0, -1;
	setp.lt.u32 	%p23, %r2, 4;
	selp.b32 	%r654, 0, %r653, %p23;
	add.s32 	%r655, %r654, %r652;
	shfl.sync.up.b32	%r656|%p24, %r655, 8, 0, -1;
	setp.lt.u32 	%p25, %r2, 8;
	selp.b32 	%r657, 0, %r656, %p25;
	add.s32 	%r658, %r657, %r655;
	shfl.sync.up.b32	%r659|%p26, %r658, 16, 0, -1;
	setp.lt.u32 	%p27, %r2, 16;
	selp.b32 	%r660, 0, %r659, %p27;
	add.s32 	%r68, %r660, %r658;
	bar.sync 	0;
	setp.ne.s32 	%p28, %r2, 31;
	@%p28 bra 	$L__BB0_29;
	mul.wide.s32 	%rd77, %r3, 4;
	add.s64 	%rd78, %rd5, %rd77;
	st.volatile.global.u32 	[%rd78+4], %r68;
	membar.gl;
	setp.gt.u32 	%p29, %r1, 31;
	@%p29 bra 	$L__BB0_28;
	mov.b32 	%r662, 2;
	st.volatile.global.u32 	[%rd4], %r662;
	membar.gl;
	mov.b32 	%r663, 1;
	st.volatile.global.u32 	[%rd4+4], %r663;
	membar.gl;
	bra.uni 	$L__BB0_29;
$L__BB0_28:
	add.s64 	%rd80, %rd4, %rd77;
	mov.b32 	%r661, 1;
	st.volatile.global.u32 	[%rd80+4], %r661;
	membar.gl;
$L__BB0_29:
	bar.sync 	0;
	setp.lt.s32 	%p30, %r3, 1;
	@%p30 bra 	$L__BB0_41;
	setp.ne.s32 	%p31, %r2, 0;
	@%p31 bra 	$L__BB0_40;
	mov.b32 	%r857, 0;
	mov.u32 	%r858, %r3;
$L__BB0_32:
	mov.u32 	%r70, %r858;
	mul.wide.u32 	%rd81, %r70, 4;
	add.s64 	%rd13, %rd4, %rd81;
$L__BB0_33:
	ld.volatile.global.u32 	%r665, [%rd13];
	membar.gl;
	setp.eq.s32 	%p32, %r665, 0;
	@%p32 bra 	$L__BB0_33;
	setp.eq.s32 	%p33, %r665, 1;
	@%p33 bra 	$L__BB0_37;
	setp.ne.s32 	%p34, %r665, 2;
	@%p34 bra 	$L__BB0_38;
	add.s64 	%rd85, %rd3, %rd81;
	ld.volatile.global.u32 	%r667, [%rd85];
	add.s32 	%r857, %r667, %r857;
	membar.gl;
	bra.uni 	$L__BB0_39;
$L__BB0_37:
	add.s64 	%rd83, %rd5, %rd81;
	ld.volatile.global.u32 	%r666, [%rd83];
	add.s32 	%r857, %r666, %r857;
$L__BB0_38:
	add.s32 	%r858, %r70, -1;
	membar.gl;
	setp.gt.u32 	%p35, %r70, 1;
	@%p35 bra 	$L__BB0_32;
$L__BB0_39:
	st.shared.u32 	[_ZZ31cuSZp_compress_kernel_plain_f32PKfPhPVjS3_PVifmE8excl_sum], %r857;
$L__BB0_40:
	bar.sync 	0;
$L__BB0_41:
	setp.lt.s32 	%p36, %r3, 1;
	setp.ne.s32 	%p37, %r2, 0;
	or.pred  	%p38, %p36, %p37;
	@%p38 bra 	$L__BB0_45;
	ld.shared.u32 	%r668, [_ZZ31cuSZp_compress_kernel_plain_f32PKfPhPVjS3_PVifmE8excl_sum];
	mul.wide.u32 	%rd86, %r3, 4;
	add.s64 	%rd14, %rd3, %rd86;
	st.volatile.global.u32 	[%rd14], %r668;
	membar.gl;
	mov.u32 	%r669, %nctaid.x;
	add.s32 	%r670, %r669, -1;
	setp.ne.s32 	%p39, %r3, %r670;
	@%p39 bra 	$L__BB0_44;
	ld.volatile.global.u32 	%r671, [%rd14];
	add.s64 	%rd88, %rd5, %rd86;
	ld.volatile.global.u32 	%r672, [%rd88+4];
	add.s32 	%r673, %r672, %r671;
	st.volatile.global.u32 	[%rd14+4], %r673;
$L__BB0_44:
	membar.gl;
	add.s64 	%rd90, %rd4, %rd86;
	mov.b32 	%r674, 2;
	st.volatile.global.u32 	[%rd90], %r674;
	membar.gl;
$L__BB0_45:
	setp.ne.s32 	%p40, %r2, 0;
	bar.sync 	0;
	@%p40 bra 	$L__BB0_47;
	ld.shared.u32 	%r675, [_ZZ31cuSZp_compress_kernel_plain_f32PKfPhPVjS3_PVifmE8excl_sum];
	add.s64 	%rd91, %rd16, 1023;
	shr.u64 	%rd92, %rd91, 5;
	cvt.u32.u64 	%r676, %rd92;
	and.b32  	%r677, %r676, -32;
	add.s32 	%r678, %r675, %r677;
	st.shared.u32 	[_ZZ31cuSZp_compress_kernel_plain_f32PKfPhPVjS3_PVifmE8base_idx], %r678;
$L__BB0_47:
	setp.lt.u32 	%p41, %r2, 16;
	setp.lt.u32 	%p42, %r2, 8;
	setp.lt.u32 	%p43, %r2, 4;
	setp.lt.u32 	%p44, %r2, 2;
	setp.eq.s32 	%p45, %r2, 0;
	setp.eq.s32 	%p46, %r642, 32;
	bar.sync 	0;
	ld.shared.u32 	%r679, [_ZZ31cuSZp_compress_kernel_plain_f32PKfPhPVjS3_PVifmE8base_idx];
	shfl.sync.up.b32	%r680|%p47, %r67, 1, 0, -1;
	selp.b32 	%r681, 0, %r680, %p45;
	add.s32 	%r682, %r681, %r67;
	shfl.sync.up.b32	%r683|%p48, %r682, 2, 0, -1;
	selp.b32 	%r684, 0, %r683, %p44;
	add.s32 	%r685, %r684, %r682;
	shfl.sync.up.b32	%r686|%p49, %r685, 4, 0, -1;
	selp.b32 	%r687, 0, %r686, %p43;
	add.s32 	%r688, %r687, %r685;
	shfl.sync.up.b32	%r689|%p50, %r688, 8, 0, -1;
	selp.b32 	%r690, 0, %r689, %p42;
	add.s32 	%r691, %r690, %r688;
	shfl.sync.up.b32	%r692|%p51, %r691, 16, 0, -1;
	selp.b32 	%r693, 0, %r692, %p41;
	add.s32 	%r76, %r693, %r691;
	shfl.sync.up.b32	%r694|%p52, %r76, 1, 0, -1;
	selp.b32 	%r695, 0, %r694, %p45;
	add.s32 	%r864, %r679, %r695;
	@%p46 bra 	$L__BB0_51;
	shr.u32 	%r696, %r847, 24;
	shr.u32 	%r697, %r847, 16;
	shr.u32 	%r698, %r847, 8;
	and.b32  	%r699, %r864, -4;
	cvt.u64.u32 	%rd93, %r699;
	add.s64 	%rd94, %rd2, %rd93;
	prmt.b32 	%r700, %r698, %r847, 0x3340U;
	prmt.b32 	%r701, %r696, %r697, 0x3340U;
	prmt.b32 	%r702, %r701, %r700, 0x5410U;
	st.global.u32 	[%rd94], %r702;
	setp.gt.s32 	%p53, %r642, 31;
	@%p53 bra 	$L__BB0_51;
	ld.local.v4.u32 	{%r78, %r79, %r80, %r81}, [%rd6];
	ld.local.v4.u32 	{%r82, %r83, %r84, %r85}, [%rd6+16];
	ld.local.v4.u32 	{%r86, %r87, %r88, %r89}, [%rd6+32];
	ld.local.v4.u32 	{%r90, %r91, %r92, %r93}, [%rd6+48];
	ld.local.v4.u32 	{%r94, %r95, %r96, %r97}, [%rd6+64];
	ld.local.v4.u32 	{%r98, %r99, %r100, %r101}, [%rd6+80];
	ld.local.v4.u32 	{%r102, %r103, %r104, %r105}, [%rd6+96];
	ld.local.v4.u32 	{%r106, %r107, %r108, %r109}, [%rd6+112];
	max.s32 	%r705, %r66, 1;
	neg.s32 	%r861, %r705;
	mov.b32 	%r863, 1;
	mov.b32 	%r862, 0;
$L__BB0_50:
	ld.param.u64 	%rd98, [_Z31cuSZp_compress_kernel_plain_f32PKfPhPVjS3_PVifm_param_1];
	add.s32 	%r864, %r864, 4;
	and.b32  	%r706, %r78, %r863;
	shr.s32 	%r707, %r706, %r862;
	shl.b32 	%r708, %r707, 7;
	and.b32  	%r709, %r79, %r863;
	shr.s32 	%r710, %r709, %r862;
	shl.b32 	%r711, %r710, 6;
	or.b32  	%r712, %r711, %r708;
	and.b32  	%r713, %r80, %r863;
	shr.s32 	%r714, %r713, %r862;
	shl.b32 	%r715, %r714, 5;
	or.b32  	%r716, %r712, %r715;
	and.b32  	%r717, %r81, %r863;
	shr.s32 	%r718, %r717, %r862;
	shl.b32 	%r719, %r718, 4;
	or.b32  	%r720, %r716, %r719;
	and.b32  	%r721, %r82, %r863;
	shr.s32 	%r722, %r721, %r862;
	shl.b32 	%r723, %r722, 3;
	or.b32  	%r724, %r720, %r723;
	and.b32  	%r725, %r83, %r863;
	shr.s32 	%r726, %r725, %r862;
	shl.b32 	%r727, %r726, 2;
	or.b32  	%r728, %r724, %r727;
	and.b32  	%r729, %r84, %r863;
	shr.s32 	%r730, %r729, %r862;
	shl.b32 	%r731, %r730, 1;
	or.b32  	%r732, %r728, %r731;
	and.b32  	%r733, %r85, %r863;
	shr.s32 	%r734, %r733, %r862;
	or.b32  	%r735, %r732, %r734;
	and.b32  	%r736, %r86, %r863;
	shr.s32 	%r737, %r736, %r862;
	shl.b32 	%r738, %r737, 7;
	and.b32  	%r739, %r87, %r863;
	shr.s32 	%r740, %r739, %r862;
	shl.b32 	%r741, %r740, 6;
	or.b32  	%r742, %r741, %r738;
	and.b32  	%r743, %r88, %r863;
	shr.s32 	%r744, %r743, %r862;
	shl.b32 	%r745, %r744, 5;
	or.b32  	%r746, %r742, %r745;
	and.b32  	%r747, %r89, %r863;
	shr.s32 	%r748, %r747, %r862;
	shl.b32 	%r749, %r748, 4;
	or.b32  	%r750, %r746, %r749;
	and.b32  	%r751, %r90, %r863;
	shr.s32 	%r752, %r751, %r862;
	shl.b32 	%r753, %r752, 3;
	or.b32  	%r754, %r750, %r753;
	and.b32  	%r755, %r91, %r863;
	shr.s32 	%r756, %r755, %r862;
	shl.b32 	%r757, %r756, 2;
	or.b32  	%r758, %r754, %r757;
	and.b32  	%r759, %r92, %r863;
	shr.s32 	%r760, %r759, %r862;
	shl.b32 	%r761, %r760, 1;
	or.b32  	%r762, %r758, %r761;
	and.b32  	%r763, %r93, %r863;
	shr.s32 	%r764, %r763, %r862;
	or.b32  	%r765, %r762, %r764;
	and.b32  	%r766, %r94, %r863;
	shr.s32 	%r767, %r766, %r862;
	shl.b32 	%r768, %r767, 7;
	and.b32  	%r769, %r95, %r863;
	shr.s32 	%r770, %r769, %r862;
	shl.b32 	%r771, %r770, 6;
	or.b32  	%r772, %r771, %r768;
	and.b32  	%r773, %r96, %r863;
	shr.s32 	%r774, %r773, %r862;
	shl.b32 	%r775, %r774, 5;
	or.b32  	%r776, %r772, %r775;
	and.b32  	%r777, %r97, %r863;
	shr.s32 	%r778, %r777, %r862;
	shl.b32 	%r779, %r778, 4;
	or.b32  	%r780, %r776, %r779;
	and.b32  	%r781, %r98, %r863;
	shr.s32 	%r782, %r781, %r862;
	shl.b32 	%r783, %r782, 3;
	or.b32  	%r784, %r780, %r783;
	and.b32  	%r785, %r99, %r863;
	shr.s32 	%r786, %r785, %r862;
	shl.b32 	%r787, %r786, 2;
	or.b32  	%r788, %r784, %r787;
	and.b32  	%r789, %r100, %r863;
	shr.s32 	%r790, %r789, %r862;
	shl.b32 	%r791, %r790, 1;
	or.b32  	%r792, %r788, %r791;
	and.b32  	%r793, %r101, %r863;
	shr.s32 	%r794, %r793, %r862;
	or.b32  	%r795, %r792, %r794;
	and.b32  	%r796, %r102, %r863;
	shr.s32 	%r797, %r796, %r862;
	shl.b32 	%r798, %r797, 7;
	and.b32  	%r799, %r103, %r863;
	shr.s32 	%r800, %r799, %r862;
	shl.b32 	%r801, %r800, 6;
	or.b32  	%r802, %r801, %r798;
	and.b32  	%r803, %r104, %r863;
	shr.s32 	%r804, %r803, %r862;
	shl.b32 	%r805, %r804, 5;
	or.b32  	%r806, %r802, %r805;
	and.b32  	%r807, %r105, %r863;
	shr.s32 	%r808, %r807, %r862;
	shl.b32 	%r809, %r808, 4;
	or.b32  	%r810, %r806, %r809;
	and.b32  	%r811, %r106, %r863;
	shr.s32 	%r812, %r811, %r862;
	shl.b32 	%r813, %r812, 3;
	or.b32  	%r814, %r810, %r813;
	and.b32  	%r815, %r107, %r863;
	shr.s32 	%r816, %r815, %r862;
	shl.b32 	%r817, %r816, 2;
	or.b32  	%r818, %r814, %r817;
	and.b32  	%r819, %r108, %r863;
	shr.s32 	%r820, %r819, %r862;
	shl.b32 	%r821, %r820, 1;
	or.b32  	%r822, %r818, %r821;
	and.b32  	%r823, %r109, %r863;
	shr.s32 	%r824, %r823, %r862;
	or.b32  	%r825, %r822, %r824;
	and.b32  	%r826, %r864, -4;
	cvt.u64.u32 	%rd95, %r826;
	cvta.to.global.u64 	%rd96, %rd98;
	add.s64 	%rd97, %rd96, %rd95;
	prmt.b32 	%r827, %r795, %r825, 0x3340U;
	prmt.b32 	%r828, %r735, %r765, 0x3340U;
	prmt.b32 	%r829, %r828, %r827, 0x5410U;
	st.global.u32 	[%rd97], %r829;
	shl.b32 	%r863, %r863, 1;
	add.s32 	%r862, %r862, 1;
	add.s32 	%r861, %r861, 1;
	setp.ne.s32 	%p54, %r861, 0;
	@%p54 bra 	$L__BB0_50;
$L__BB0_51:
	shfl.sync.idx.b32	%r830|%p55, %r76, 31, 31, -1;
	ret;

}


// ===== COMPILED SASS (sm_100) =====

	.target	sm_100

	.elftype	@"ET_EXEC"


//--------------------- .note.nv.tkinfo           --------------------------
	.section	.note.nv.tkinfo,"",@"SHT_NOTE"
	.sectionflags	@"SHF_NOTE_NV_TKINFO"
	.tkinfo
        /*0018*/ 	.word	0x00000002
        /*0030*/ 	.string	""
        /*0030*/ 	.string	"ptxas"
        /*0030*/ 	.string	"Cuda compilation tools, release 13.0, V13.0.88"
        /*0030*/ 	.string	"Build cuda_13.0.r13.0/compiler.36424714_0"
        /*0030*/ 	.string	"-arch sm_100 -m 64 "



//--------------------- .note.nv.cuinfo           --------------------------
	.section	.note.nv.cuinfo,"",@"SHT_NOTE"
	.sectionflags	@"SHF_NOTE_NV_CUINFO"
        /*0018*/ 	.short	0x0002
        /*001a*/ 	.short	0x0064
        /*001c*/ 	.short	0x0082
	.zero		2


//--------------------- .nv.info                  --------------------------
	.section	.nv.info,"",@"SHT_CUDA_INFO"
	.align	4


	//----- nvinfo : EIATTR_REGCOUNT
	.align		4
        /*0000*/ 	.byte	0x04, 0x2f
        /*0002*/ 	.short	(.L_1 - .L_0)
	.align		4
.L_0:
        /*0004*/ 	.word	index@(_Z31cuSZp_compress_kernel_plain_f32PKfPhPVjS3_PVifm)
        /*0008*/ 	.word	0x00000030


	//----- nvinfo : EIATTR_FRAME_SIZE
	.align		4
.L_1:
        /*000c*/ 	.byte	0x04, 0x11
        /*000e*/ 	.short	(.L_3 - .L_2)
	.align		4
.L_2:
        /*0010*/ 	.word	index@($__internal_0_$__cuda_sm3x_div_rn_noftz_f32_slowpath)
        /*0014*/ 	.word	0x00000080


	//----- nvinfo : EIATTR_FRAME_SIZE
	.align		4
.L_3:
        /*0018*/ 	.byte	0x04, 0x11
        /*001a*/ 	.short	(.L_5 - .L_4)
	.align		4
.L_4:
        /*001c*/ 	.word	index@(_Z31cuSZp_compress_kernel_plain_f32PKfPhPVjS3_PVifm)
        /*0020*/ 	.word	0x00000080


	//----- nvinfo : EIATTR_MIN_STACK_SIZE
	.align		4
.L_5:
        /*0024*/ 	.byte	0x04, 0x12
        /*0026*/ 	.short	(.L_7 - .L_6)
	.align		4
.L_6:
        /*0028*/ 	.word	index@(_Z31cuSZp_compress_kernel_plain_f32PKfPhPVjS3_PVifm)
        /*002c*/ 	.word	0x00000080
.L_7:


//--------------------- .nv.compat                --------------------------
	.section	.nv.compat,"",@"SHT_CUDA_COMPAT_INFO"
	.align	4
        /*0000*/ 	.byte	0x02, 0x09, 0x00, 0x00, 0x02, 0x02, 0x01, 0x00, 0x02, 0x05, 0x05, 0x00, 0x03, 0x07, 0x01, 0x01
        /*0010*/ 	.byte	0x02, 0x03, 0x00, 0x00, 0x02, 0x06, 0x01, 0x00, 0x04, 0x0b, 0x08, 0x00, 0x01, 0x00, 0x00, 0x00
        /*0020*/ 	.byte	0x00, 0x00, 0x00, 0x00


//--------------------- .nv.info._Z31cuSZp_compress_kernel_plain_f32PKfPhPVjS3_PVifm --------------------------
	.section	.nv.info._Z31cuSZp_compress_kernel_plain_f32PKfPhPVjS3_PVifm,"",@"SHT_CUDA_INFO"
	.sectionflags	@""
	.align	4


	//----- nvinfo : EIATTR_CUDA_API_VERSION
	.align		4
        /*0000*/ 	.byte	0x04, 0x37
        /*0002*/ 	.short	(.L_9 - .L_8)
.L_8:
        /*0004*/ 	.word	0x00000082


	//----- nvinfo : EIATTR_KPARAM_INFO
	.align		4
.L_9:
        /*0008*/ 	.byte	0x04, 0x17
        /*000a*/ 	.short	(.L_11 - .L_10)
.L_10:
        /*000c*/ 	.word	0x00000000
        /*0010*/ 	.short	0x0006
        /*0012*/ 	.short	0x0030
        /*0014*/ 	.byte	0x00, 0xf0, 0x21, 0x00


	//----- nvinfo : EIATTR_KPARAM_INFO
	.align		4
.L_11:
        /*0018*/ 	.byte	0x04, 0x17
        /*001a*/ 	.short	(.L_13 - .L_12)
.L_12:
        /*001c*/ 	.word	0x00000000
        /*0020*/ 	.short	0x0005
        /*0022*/ 	.short	0x0028
        /*0024*/ 	.byte	0x00, 0xf0, 0x11, 0x00


	//----- nvinfo : EIATTR_KPARAM_INFO
	.align		4
.L_13:
        /*0028*/ 	.byte	0x04, 0x17
        /*002a*/ 	.short	(.L_15 - .L_14)
.L_14:
        /*002c*/ 	.word	0x00000000
        /*0030*/ 	.short	0x0004
        /*0032*/ 	.short	0x0020
        /*0034*/ 	.byte	0x00, 0xf5, 0x21, 0x00


	//----- nvinfo : EIATTR_KPARAM_INFO
	.align		4
.L_15:
        /*0038*/ 	.byte	0x04, 0x17
        /*003a*/ 	.short	(.L_17 - .L_16)
.L_16:
        /*003c*/ 	.word	0x00000000
        /*0040*/ 	.short	0x0003
        /*0042*/ 	.short	0x0018
        /*0044*/ 	.byte	0x00, 0xf5, 0x21, 0x00


	//----- nvinfo : EIATTR_KPARAM_INFO
	.align		4
.L_17:
        /*0048*/ 	.byte	0x04, 0x17
        /*004a*/ 	.short	(.L_19 - .L_18)
.L_18:
        /*004c*/ 	.word	0x00000000
        /*0050*/ 	.short	0x0002
        /*0052*/ 	.short	0x0010
        /*0054*/ 	.byte	0x00, 0xf5, 0x21, 0x00


	//----- nvinfo : EIATTR_KPARAM_INFO
	.align		4
.L_19:
        /*0058*/ 	.byte	0x04, 0x17
        /*005a*/ 	.short	(.L_21 - .L_20)
.L_20:
        /*005c*/ 	.word	0x00000000
        /*0060*/ 	.short	0x0001
        /*0062*/ 	.short	0x0008
        /*0064*/ 	.byte	0x00, 0xf5, 0x21, 0x00


	//----- nvinfo : EIATTR_KPARAM_INFO
	.align		4
.L_21:
        /*0068*/ 	.byte	0x04, 0x17
        /*006a*/ 	.short	(.L_23 - .L_22)
.L_22:
        /*006c*/ 	.word	0x00000000
        /*0070*/ 	.short	0x0000
        /*0072*/ 	.short	0x0000
        /*0074*/ 	.byte	0x00, 0xf5, 0x21, 0x00


	//----- nvinfo : EIATTR_SPARSE_MMA_MASK
	.align		4
.L_23:
        /*0078*/ 	.byte	0x03, 0x50
        /*007a*/ 	.short	0x0000


	//----- nvinfo : EIATTR_MAXREG_COUNT
	.align		4
        /*007c*/ 	.byte	0x03, 0x1b
        /*007e*/ 	.short	0x00ff


	//----- nvinfo : EIATTR_NUM_BARRIERS
	.align		4
        /*0080*/ 	.byte	0x02, 0x4c
        /*0082*/ 	.byte	0x01
	.zero		1


	//----- nvinfo : EIATTR_MERCURY_ISA_VERSION
	.align		4
        /*0084*/ 	.byte	0x03, 0x5f
        /*0086*/ 	.short	0x0101


	//----- nvinfo : EIATTR_COOP_GROUP_MASK_REGIDS
	.align		4
        /*0088*/ 	.byte	0x04, 0x29
        /*008a*/ 	.short	(.L_25 - .L_24)


	//   ....[0]....
.L_24:
        /*008c*/ 	.word	0xffffffff


	//   ....[1]....
        /*0090*/ 	.word	0xffffffff


	//   ....[2]....
        /*0094*/ 	.word	0xffffffff


	//   ....[3]....
        /*0098*/ 	.word	0xffffffff


	//   ....[4]....
        /*009c*/ 	.word	0xffffffff


	//   ....[5]....
        /*00a0*/ 	.word	0xffffffff


	//   ....[6]....
        /*00a4*/ 	.word	0xffffffff


	//   ....[7]....
        /*00a8*/ 	.word	0xffffffff


	//   ....[8]....
        /*00ac*/ 	.word	0xffffffff


	//   ....[9]....
        /*00b0*/ 	.word	0xffffffff


	//   ....[10]....
        /*00b4*/ 	.word	0xffffffff


	//----- nvinfo : EIATTR_COOP_GROUP_INSTR_OFFSETS
	.align		4
.L_25:
        /*00b8*/ 	.byte	0x04, 0x28
        /*00ba*/ 	.short	(.L_27 - .L_26)


	//   ....[0]....
.L_26:
        /*00bc*/ 	.word	0x00003580


	//   ....[1]....
        /*00c0*/ 	.word	0x000035c0


	//   ....[2]....
        /*00c4*/ 	.word	0x00003600


	//   ....[3]....
        /*00c8*/ 	.word	0x00003640


	//   ....[4]....
        /*00cc*/ 	.word	0x000036a0


	//   ....[5]....
        /*00d0*/ 	.word	0x00003fe0


	//   ....[6]....
        /*00d4*/ 	.word	0x00004060


	//   ....[7]....
        /*00d8*/ 	.word	0x000040c0


	//   ....[8]....
        /*00dc*/ 	.word	0x00004100


	//   ....[9]....
        /*00e0*/ 	.word	0x00004140


	//   ....[10]....
        /*00e4*/ 	.word	0x00004180


	//----- nvinfo : EIATTR_VRC_CTA_INIT_COUNT
	.align		4
.L_27:
        /*00e8*/ 	.byte	0x02, 0x4a
	.zero		1
	.zero		1


	//----- nvinfo : EIATTR_EXIT_INSTR_OFFSETS
	.align		4
        /*00ec*/ 	.byte	0x04, 0x1c
        /*00ee*/ 	.short	(.L_29 - .L_28)


	//   ....[0]....
.L_28:
        /*00f0*/ 	.word	0x00004190


	//   ....[1]....
        /*00f4*/ 	.word	0x00004280


	//   ....[2]....
        /*00f8*/ 	.word	0x00004ae0


	//----- nvinfo : EIATTR_INDIRECT_BRANCH_TARGETS
	.align		4
.L_29:
        /*00fc*/ 	.byte	0x04, 0x34
        /*00fe*/ 	.short	(.L_31 - .L_30)


	//   ....[0]....
.L_30:
        /*0100*/ 	.word	.L_x_43@srel
        /*0104*/ 	.short	0x0
        /*0106*/ 	.short	0x0
        /*0108*/ 	.word	0x3
        /*010c*/ 	.word	.L_x_44@srel
        /*0110*/ 	.word	.L_x_45@srel
        /*0114*/ 	.word	.L_x_46@srel


	//----- nvinfo : EIATTR_CRS_STACK_SIZE
	.align		4
.L_31:
        /*0118*/ 	.byte	0x04, 0x1e
        /*011a*/ 	.short	(.L_33 - .L_32)
.L_32:
        /*011c*/ 	.word	0x00000000


	//----- nvinfo : EIATTR_CBANK_PARAM_SIZE
	.align		4
.L_33:
        /*0120*/ 	.byte	0x03, 0x19
        /*0122*/ 	.short	0x0038


	//----- nvinfo : EIATTR_PARAM_CBANK
	.align		4
        /*0124*/ 	.byte	0x04, 0x0a
        /*0126*/ 	.short	(.L_35 - .L_34)
	.align		4
.L_34:
        /*0128*/ 	.word	index@(.nv.constant0._Z31cuSZp_compress_kernel_plain_f32PKfPhPVjS3_PVifm)
        /*012c*/ 	.short	0x0380
        /*012e*/ 	.short	0x0038


	//----- nvinfo : EIATTR_SW_WAR
	.align		4
.L_35:
        /*0130*/ 	.byte	0x04, 0x36
        /*0132*/ 	.short	(.L_37 - .L_36)
.L_36:
        /*0134*/ 	.word	0x00000008
.L_37:


//--------------------- .nv.callgraph             --------------------------
	.section	.nv.callgraph,"",@"SHT_CUDA_CALLGRAPH"
	.align	4
	.sectionentsize	8
	.align		4
        /*0000*/ 	.word	0x00000000
	.align		4
        /*0004*/ 	.word	0xffffffff
	.align		4
        /*0008*/ 	.word	0x00000000
	.align		4
        /*000c*/ 	.word	0xfffffffe
	.align		4
        /*0010*/ 	.word	0x00000000
	.align		4
        /*0014*/ 	.word	0xfffffffd
	.align		4
        /*0018*/ 	.word	0x00000000
	.align		4
        /*001c*/ 	.word	0xfffffffc


//--------------------- .nv.constant2._Z31cuSZp_compress_kernel_plain_f32PKfPhPVjS3_PVifm --------------------------
	.section	.nv.constant2._Z31cuSZp_compress_kernel_plain_f32PKfPhPVjS3_PVifm,"a",@progbits
	.sectionflags	@""
	.align	4
.nv.constant2._Z31cuSZp_compress_kernel_plain_f32PKfPhPVjS3_PVifm:
        /*0000*/ 	.byte	0xd0, 0x39, 0x00, 0x00, 0x40, 0x3b, 0x00, 0x00, 0x80, 0x3a, 0x00, 0x00


//--------------------- .text._Z31cuSZp_compress_kernel_plain_f32PKfPhPVjS3_PVifm --------------------------
	.section	.text._Z31cuSZp_compress_kernel_plain_f32PKfPhPVjS3_PVifm,"ax",@progbits
	.align	128
        .global         _Z31cuSZp_compress_kernel_plain_f32PKfPhPVjS3_PVifm
        .type           _Z31cuSZp_compress_kernel_plain_f32PKfPhPVjS3_PVifm,@function
        .size           _Z31cuSZp_compress_kernel_plain_f32PKfPhPVjS3_PVifm,(.L_x_47 - _Z31cuSZp_compress_kernel_plain_f32PKfPhPVjS3_PVifm)
        .other          _Z31cuSZp_compress_kernel_plain_f32PKfPhPVjS3_PVifm,@"STO_CUDA_ENTRY STV_DEFAULT"
_Z31cuSZp_compress_kernel_plain_f32PKfPhPVjS3_PVifm:
.text._Z31cuSZp_compress_kernel_plain_f32PKfPhPVjS3_PVifm:
[----:B------:R-:W0:Y:S08]  /*0000*/  LDC R1, c[0x0][0x37c] ;  /* 0x0000df00ff017b82 */ /* 0x000e300000000800 */
[----:B------:R-:W1:Y:S01]  /*0010*/  LDC R6, c[0x0][0x3a8] ;  /* 0x0000ea00ff067b82 */ /* 0x000e620000000800 */
[----:B------:R-:W2:Y:S01]  /*0020*/  S2R R0, SR_TID.X ;  /* 0x0000000000007919 */ /* 0x000ea20000002100 */
[----:B------:R-:W-:Y:S01]  /*0030*/  UMOV UR5, 0x3f000000 ;  /* 0x3f00000000057882 */ /* 0x000fe20000000000 */
[----:B0-----:R-:W-:-:S02]  /*0040*/  VIADD R1, R1, 0xffffff80 ;  /* 0xffffff8001017836 */ /* 0x001fc40000000000 */
[----:B------:R-:W-:-:S03]  /*0050*/  IMAD.U32 R7, RZ, RZ, UR5 ;  /* 0x00000005ff077e24 */ /* 0x000fc6000f8e00ff */
[----:B------:R-:W2:Y:S08]  /*0060*/  S2UR UR4, SR_CTAID.X ;  /* 0x00000000000479c3 */ /* 0x000eb00000002500 */
[----:B------:R-:W2:Y:S01]  /*0070*/  LDC R5, c[0x0][0x360] ;  /* 0x0000d800ff057b82 */ /* 0x000ea20000000800 */
[----:B-1----:R-:W0:Y:S08]  /*0080*/  MUFU.RCP R8, R6 ;  /* 0x0000000600087308 */ /* 0x002e300000001000 */
[----:B------:R-:W1:Y:S01]  /*0090*/  FCHK P0, R7, R6 ;  /* 0x0000000607007302 */ /* 0x000e620000000000 */
[----:B--2---:R-:W-:-:S02]  /*00a0*/  IMAD R0, R5, UR4, R0 ;  /* 0x0000000405007c24 */ /* 0x004fc4000f8e0200 */
[----:B0-----:R-:W-:-:S04]  /*00b0*/  FFMA R3, R8, -R6, 1 ;  /* 0x3f80000008037423 */ /* 0x001fc80000000806 */
[----:B------:R-:W-:Y:S01]  /*00c0*/  FFMA R8, R8, R3, R8 ;  /* 0x0000000308087223 */ /* 0x000fe20000000008 */
[----:B------:R-:W-:-:S03]  /*00d0*/  LOP3.LUT R2, R0, 0x1f, RZ, 0xc0, !PT ;  /* 0x0000001f00027812 */ /* 0x000fc600078ec0ff */
[----:B------:R-:W-:-:S04]  /*00e0*/  FFMA R3, R8, 0.5, RZ ;  /* 0x3f00000008037823 */ /* 0x000fc800000000ff */
[----:B------:R-:W-:-:S04]  /*00f0*/  FFMA R4, R3, -R6, 0.5 ;  /* 0x3f00000003047423 */ /* 0x000fc80000000806 */
[----:B------:R-:W-:Y:S01]  /*0100*/  FFMA R8, R8, R4, R3 ;  /* 0x0000000408087223 */ /* 0x000fe20000000003 */
[----:B------:R-:W-:Y:S01]  /*0110*/  SHF.R.S32.HI R3, RZ, 0x5, R0 ;  /* 0x00000005ff037819 */ /* 0x000fe20000011400 */
[----:B-1----:R-:W-:Y:S06]  /*0120*/  @!P0 BRA `(.L_x_0) ;  /* 0x0000000000088947 */ /* 0x002fec0003800000 */
[----:B------:R-:W-:-:S07]  /*0130*/  MOV R6, 0x150 ;  /* 0x0000015000067802 */ /* 0x000fce0000000f00 */
[----:B------:R-:W-:Y:S05]  /*0140*/  CALL.REL.NOINC `($__internal_0_$__cuda_sm3x_div_rn_noftz_f32_slowpath) ;  /* 0x0000004800687944 */ /* 0x000fea0003c00000 */
.L_x_0:
[----:B------:R-:W0:Y:S01]  /*0150*/  LDC.64 R6, c[0x0][0x3b0] ;  /* 0x0000ec00ff067b82 */ /* 0x000e220000000a00 */
[C---:B------:R-:W-:Y:S01]  /*0160*/  IMAD.SHL.U32 R4, R0.reuse, 0x20, RZ ;  /* 0x0000002000047824 */ /* 0x040fe200078e00ff */
[----:B------:R-:W-:Y:S01]  /*0170*/  LOP3.LUT R13, R0, 0xffffffe0, RZ, 0xc0, !PT ;  /* 0xffffffe0000d7812 */ /* 0x000fe200078ec0ff */
[----:B------:R-:W1:Y:S01]  /*0180*/  LDCU.64 UR8, c[0x0][0x358] ;  /* 0x00006b00ff0877ac */ /* 0x000e620008000a00 */
[----:B------:R-:W-:Y:S02]  /*0190*/  BSSY.RECONVERGENT B0, `(.L_x_1) ;  /* 0x0000333000007945 */ /* 0x000fe40003800200 */
[----:B------:R-:W-:-:S05]  /*01a0*/  LOP3.LUT R10, R4, 0x3e0, RZ, 0xc0, !PT ;  /* 0x000003e0040a7812 */ /* 0x000fca00078ec0ff */
[----:B------:R-:W-:-:S04]  /*01b0*/  IMAD.IADD R9, R13, 0x1, R10 ;  /* 0x000000010d097824 */ /* 0x000fc800078e020a */
[----:B------:R-:W-:-:S05]  /*01c0*/  VIADD R11, R9, 0x20 ;  /* 0x00000020090b7836 */ /* 0x000fca0000000000 */
[----:B------:R-:W-:Y:S02]  /*01d0*/  SHF.R.S32.HI R4, RZ, 0x1f, R11 ;  /* 0x0000001fff047819 */ /* 0x000fe4000001140b */
[----:B0-----:R-:W-:-:S04]  /*01e0*/  ISETP.GE.U32.AND P0, PT, R11, R6, PT ;  /* 0x000000060b00720c */ /* 0x001fc80003f06070 */
[----:B------:R-:W-:-:S13]  /*01f0*/  ISETP.GE.U32.AND.EX P0, PT, R4, R7, PT, P0 ;  /* 0x000000070400720c */ /* 0x000fda0003f06100 */
[----:B-1----:R-:W-:Y:S05]  /*0200*/  @P0 BRA `(.L_x_2) ;  /* 0x0000002400280947 */ /* 0x002fea0003800000 */
[----:B------:R-:W0:Y:S01]  /*0210*/  LDC.64 R10, c[0x0][0x380] ;  /* 0x0000e000ff0a7b82 */ /* 0x000e220000000a00 */
[----:B------:R-:W-:Y:S01]  /*0220*/  SHF.R.S32.HI R5, RZ, 0x2, R9 ;  /* 0x00000002ff057819 */ /* 0x000fe20000011409 */
[----:B------:R-:W-:-:S04]  /*0230*/  VIADD R32, R9, 0x4 ;  /* 0x0000000409207836 */ /* 0x000fc80000000000 */
[----:B0-----:R-:W-:-:S06]  /*0240*/  IMAD.WIDE R4, R5, 0x10, R10 ;  /* 0x0000001005047825 */ /* 0x001fcc00078e020a */
[----:B------:R-:W2:Y:S01]  /*0250*/  LDG.E.128.CONSTANT R4, desc[UR8][R4.64] ;  /* 0x0000000804047981 */ /* 0x000ea2000c1e9d00 */
[----:B------:R-:W-:-:S05]  /*0260*/  SHF.R.S32.HI R17, RZ, 0x2, R32 ;  /* 0x00000002ff117819 */ /* 0x000fca0000011420 */
[----:B------:R-:W-:-:S06]  /*0270*/  IMAD.WIDE R16, R17, 0x10, R10 ;  /* 0x0000001011107825 */ /* 0x000fcc00078e020a */
[----:B------:R-:W3:Y:S01]  /*0280*/  LDG.E.128.CONSTANT R16, desc[UR8][R16.64] ;  /* 0x0000000810107981 */ /* 0x000ee2000c1e9d00 */
[----:B------:R-:W-:-:S05]  /*0290*/  VIADD R34, R9, 0x8 ;  /* 0x0000000809227836 */ /* 0x000fca0000000000 */
[----:B------:R-:W-:-:S05]  /*02a0*/  SHF.R.S32.HI R21, RZ, 0x2, R34 ;  /* 0x00000002ff157819 */ /* 0x000fca0000011422 */
[----:B------:R-:W-:-:S06]  /*02b0*/  IMAD.WIDE R20, R21, 0x10, R10 ;  /* 0x0000001015147825 */ /* 0x000fcc00078e020a */
[----:B------:R-:W4:Y:S01]  /*02c0*/  LDG.E.128.CONSTANT R20, desc[UR8][R20.64] ;  /* 0x0000000814147981 */ /* 0x000f22000c1e9d00 */
[----:B------:R-:W-:-:S05]  /*02d0*/  VIADD R28, R9, 0xc ;  /* 0x0000000c091c7836 */ /* 0x000fca0000000000 */
[----:B------:R-:W-:-:S05]  /*02e0*/  SHF.R.S32.HI R25, RZ, 0x2, R28 ;  /* 0x00000002ff197819 */ /* 0x000fca000001141c */
[----:B------:R-:W-:-:S06]  /*02f0*/  IMAD.WIDE R24, R25, 0x10, R10 ;  /* 0x0000001019187825 */ /* 0x000fcc00078e020a */
[----:B------:R-:W5:Y:S01]  /*0300*/  LDG.E.128.CONSTANT R24, desc[UR8][R24.64] ;  /* 0x0000000818187981 */ /* 0x000f62000c1e9d00 */
[----:B------:R-:W-:-:S05]  /*0310*/  VIADD R30, R9, 0x10 ;  /* 0x00000010091e7836 */ /* 0x000fca0000000000 */
[----:B------:R-:W-:-:S05]  /*0320*/  SHF.R.S32.HI R13, RZ, 0x2, R30 ;  /* 0x00000002ff0d7819 */ /* 0x000fca000001141e */
[----:B------:R-:W-:-:S06]  /*0330*/  IMAD.WIDE R12, R13, 0x10, R10 ;  /* 0x000000100d0c7825 */ /* 0x000fcc00078e020a */
[----:B------:R-:W5:Y:S01]  /*0340*/  LDG.E.128.CONSTANT R12, desc[UR8][R12.64] ;  /* 0x000000080c0c7981 */ /* 0x000f62000c1e9d00 */
[C---:B------:R-:W-:Y:S01]  /*0350*/  VIADD R31, R9.reuse, 0x1 ;  /* 0x00000001091f7836 */ /* 0x040fe20000000000 */
[----:B------:R-:W-:Y:S01]  /*0360*/  SHF.R.S32.HI R39, RZ, 0x1f, R32 ;  /* 0x0000001fff277819 */ /* 0x000fe20000011420 */
[C---:B------:R-:W-:Y:S02]  /*0370*/  VIADD R35, R9.reuse, 0x2 ;  /* 0x0000000209237836 */ /* 0x040fe40000000000 */
[----:B------:R-:W-:Y:S01]  /*0380*/  VIADD R33, R9, 0x3 ;  /* 0x0000000309217836 */ /* 0x000fe20000000000 */
[----:B------:R-:W-:Y:S02]  /*0390*/  SHF.R.S32.HI R36, RZ, 0x1f, R31 ;  /* 0x0000001fff247819 */ /* 0x000fe4000001141f */
[----:B------:R-:W-:Y:S02]  /*03a0*/  SHF.R.S32.HI R38, RZ, 0x1f, R35 ;  /* 0x0000001fff267819 */ /* 0x000fe40000011423 */
[----:B------:R-:W-:-:S02]  /*03b0*/  LEA.HI R36, R36, R31, RZ, 0x5 ;  /* 0x0000001f24247211 */ /* 0x000fc400078f28ff */
[----:B------:R-:W-:Y:S02]  /*03c0*/  LEA.HI R39, R39, R32, RZ, 0x5 ;  /* 0x0000002027277211 */ /* 0x000fe400078f28ff */
[----:B------:R-:W-:Y:S02]  /*03d0*/  LOP3.LUT R36, R36, 0xffffffe0, RZ, 0xc0, !PT ;  /* 0xffffffe024247812 */ /* 0x000fe400078ec0ff */
[----:B------:R-:W-:Y:S02]  /*03e0*/  LEA.HI R38, R38, R35, RZ, 0x5 ;  /* 0x0000002326267211 */ /* 0x000fe400078f28ff */
[----:B------:R-:W-:Y:S02]  /*03f0*/  IADD3 R31, PT, PT, R36, 0x1f, -R31 ;  /* 0x0000001f241f7810 */ /* 0x000fe40007ffe81f */
[----:B------:R-:W-:Y:S02]  /*0400*/  SHF.R.S32.HI R36, RZ, 0x1f, R33 ;  /* 0x0000001fff247819 */ /* 0x000fe40000011421 */
[----:B------:R-:W-:-:S02]  /*0410*/  LOP3.LUT R39, R39, 0xffffffe0, RZ, 0xc0, !PT ;  /* 0xffffffe027277812 */ /* 0x000fc400078ec0ff */
[----:B------:R-:W-:Y:S02]  /*0420*/  LOP3.LUT R38, R38, 0xffffffe0, RZ, 0xc0, !PT ;  /* 0xffffffe026267812 */ /* 0x000fe400078ec0ff */
[----:B------:R-:W-:Y:S01]  /*0430*/  LEA.HI R29, R36, R33, RZ, 0x5 ;  /* 0x00000021241d7211 */ /* 0x000fe200078f28ff */
[----:B------:R-:W-:Y:S01]  /*0440*/  IMAD.IADD R32, R32, 0x1, -R39 ;  /* 0x0000000120207824 */ /* 0x000fe200078e0a27 */
[----:B------:R-:W-:Y:S02]  /*0450*/  IADD3 R35, PT, PT, R38, 0x1f, -R35 ;  /* 0x0000001f26237810 */ /* 0x000fe40007ffe823 */
[----:B------:R-:W-:Y:S01]  /*0460*/  LOP3.LUT R42, R29, 0xffffffe0, RZ, 0xc0, !PT ;  /* 0xffffffe01d2a7812 */ /* 0x000fe200078ec0ff */
[----:B------:R-:W-:-:S03]  /*0470*/  VIADD R29, R9, 0x5 ;  /* 0x00000005091d7836 */ /* 0x000fc60000000000 */
[----:B------:R-:W-:Y:S02]  /*0480*/  IADD3 R33, PT, PT, R42, 0x1f, -R33 ;  /* 0x0000001f2a217810 */ /* 0x000fe40007ffe821 */
[----:B------:R-:W-:-:S04]  /*0490*/  SHF.R.S32.HI R42, RZ, 0x1f, R29 ;  /* 0x0000001fff2a7819 */ /* 0x000fc8000001141d */
[----:B------:R-:W-:-:S04]  /*04a0*/  LEA.HI R42, R42, R29, RZ, 0x5 ;  /* 0x0000001d2a2a7211 */ /* 0x000fc800078f28ff */
[----:B------:R-:W-:-:S04]  /*04b0*/  LOP3.LUT R42, R42, 0xffffffe0, RZ, 0xc0, !PT ;  /* 0xffffffe02a2a7812 */ /* 0x000fc800078ec0ff */
[----:B------:R-:W-:Y:S01]  /*04c0*/  IADD3 R29, PT, PT, R42, 0x1f, -R29 ;  /* 0x0000001f2a1d7810 */ /* 0x000fe20007ffe81d */
[-C--:B--2---:R-:W-:Y:S01]  /*04d0*/  FMUL R4, R4, R8.reuse ;  /* 0x0000000804047220 */ /* 0x084fe20000400000 */
[-C--:B------:R-:W-:Y:S01]  /*04e0*/  FMUL R36, R5, R8.reuse ;  /* 0x0000000805247220 */ /* 0x080fe20000400000 */
[-C--:B------:R-:W-:Y:S01]  /*04f0*/  FMUL R39, R7, R8.reuse ;  /* 0x0000000807277220 */ /* 0x080fe20000400000 */
[----:B------:R-:W-:Y:S01]  /*0500*/  FMUL R38, R6, R8 ;  /* 0x0000000806267220 */ /* 0x000fe20000400000 */
[----:B------:R-:W-:Y:S01]  /*0510*/  FADD R37, R4, 0.5 ;  /* 0x3f00000004257421 */ /* 0x000fe20000000000 */
[----:B------:R-:W-:Y:S01]  /*0520*/  FADD R40, R36, 0.5 ;  /* 0x3f00000024287421 */ /* 0x000fe20000000000 */
[----:B------:R-:W-:Y:S01]  /*0530*/  FSETP.GE.AND P0, PT, R4, -0.5, PT ;  /* 0xbf0000000400780b */ /* 0x000fe20003f06000 */
[----:B------:R-:W-:Y:S01]  /*0540*/  FADD R41, R38, 0.5 ;  /* 0x3f00000026297421 */ /* 0x000fe20000000000 */
[----:B------:R0:W1:Y:S01]  /*0550*/  F2I.TRUNC.NTZ R5, R37 ;  /* 0x0000002500057305 */ /* 0x000062000020f100 */
[----:B------:R-:W-:-:S02]  /*0560*/  FSETP.GE.AND P1, PT, R36, -0.5, PT ;  /* 0xbf0000002400780b */ /* 0x000fc40003f26000 */
[----:B------:R-:W-:Y:S01]  /*0570*/  FSETP.GE.AND P2, PT, R38, -0.5, PT ;  /* 0xbf0000002600780b */ /* 0x000fe20003f46000 */
[-C--:B---3--:R-:W-:Y:S01]  /*0580*/  FMUL R17, R17, R8.reuse ;  /* 0x0000000811117220 */ /* 0x088fe20000400000 */
[----:B------:R-:W-:Y:S01]  /*0590*/  FSETP.GE.AND P3, PT, R39, -0.5, PT ;  /* 0xbf0000002700780b */ /* 0x000fe20003f66000 */
[-C--:B------:R-:W-:Y:S01]  /*05a0*/  FMUL R19, R19, R8.reuse ;  /* 0x0000000813137220 */ /* 0x080fe20000400000 */
[----:B------:R-:W-:Y:S01]  /*05b0*/  SEL R4, RZ, 0x1, P0 ;  /* 0x00000001ff047807 */ /* 0x000fe20000000000 */
[----:B------:R-:W2:Y:S01]  /*05c0*/  F2I.TRUNC.NTZ R6, R40 ;  /* 0x0000002800067305 */ /* 0x000ea2000020f100 */
[----:B0-----:R-:W-:Y:S01]  /*05d0*/  FADD R37, R39, 0.5 ;  /* 0x3f00000027257421 */ /* 0x001fe20000000000 */
[----:B------:R-:W-:Y:S02]  /*05e0*/  SEL R39, RZ, 0x1, P1 ;  /* 0x00000001ff277807 */ /* 0x000fe40000800000 */
[----:B------:R-:W-:Y:S02]  /*05f0*/  SEL R36, RZ, 0x1, P2 ;  /* 0x00000001ff247807 */ /* 0x000fe40001000000 */
[----:B------:R-:W-:Y:S01]  /*0600*/  SEL R38, RZ, 0x1, P3 ;  /* 0x00000001ff267807 */ /* 0x000fe20001800000 */
[----:B-1----:R-:W-:Y:S01]  /*0610*/  IMAD.IADD R4, R5, 0x1, -R4 ;  /* 0x0000000105047824 */ /* 0x002fe200078e0a04 */
[----:B------:R0:W1:Y:S01]  /*0620*/  F2I.TRUNC.NTZ R7, R41 ;  /* 0x0000002900077305 */ /* 0x000062000020f100 */
[----:B------:R-:W-:Y:S01]  /*0630*/  FSETP.GE.AND P1, PT, R19, -0.5, PT ;  /* 0xbf0000001300780b */ /* 0x000fe20003f26000 */
[----:B----4-:R-:W-:Y:S01]  /*0640*/  FMUL R22, R22, R8 ;  /* 0x0000000816167220 */ /* 0x010fe20000400000 */
[----:B--2---:R-:W-:-:S05]  /*0650*/  IMAD.IADD R39, R6, 0x1, -R39 ;  /* 0x0000000106277824 */ /* 0x004fca00078e0a27 */
[----:B------:R-:W2:Y:S01]  /*0660*/  F2I.TRUNC.NTZ R37, R37 ;  /* 0x0000002500257305 */ /* 0x000ea2000020f100 */
[----:B0-----:R-:W-:Y:S01]  /*0670*/  SHF.R.S32.HI R41, RZ, 0x1f, R34 ;  /* 0x0000001fff297819 */ /* 0x001fe20000011422 */
[----:B------:R-:W-:-:S03]  /*0680*/  IMAD.IADD R5, R39, 0x1, -R4 ;  /* 0x0000000127057824 */ /* 0x000fc600078e0a04 */
[----:B------:R-:W-:Y:S01]  /*0690*/  LEA.HI R41, R41, R34, RZ, 0x5 ;  /* 0x0000002229297211 */ /* 0x000fe200078f28ff */
[----:B-1----:R-:W-:-:S03]  /*06a0*/  IMAD.IADD R6, R7, 0x1, -R36 ;  /* 0x0000000107067824 */ /* 0x002fc600078e0a24 */
[----:B------:R-:W-:Y:S01]  /*06b0*/  LOP3.LUT R41, R41, 0xffffffe0, RZ, 0xc0, !PT ;  /* 0xffffffe029297812 */ /* 0x000fe200078ec0ff */
[----:B------:R-:W-:-:S04]  /*06c0*/  IMAD.IADD R7, R6, 0x1, -R39 ;  /* 0x0000000106077824 */ /* 0x000fc800078e0a27 */
[----:B------:R-:W-:Y:S01]  /*06d0*/  IMAD.IADD R34, R34, 0x1, -R41 ;  /* 0x0000000122227824 */ /* 0x000fe200078e0a29 */
[----:B------:R-:W-:Y:S01]  /*06e0*/  SHF.R.S32.HI R41, RZ, 0x1f, R28 ;  /* 0x0000001fff297819 */ /* 0x000fe2000001141c */
[----:B--2---:R-:W-:Y:S02]  /*06f0*/  IMAD.IADD R36, R37, 0x1, -R38 ;  /* 0x0000000125247824 */ /* 0x004fe400078e0a26 */
[-C--:B------:R-:W-:Y:S01]  /*0700*/  FMUL R37, R16, R8.reuse ;  /* 0x0000000810257220 */ /* 0x080fe20000400000 */
[----:B------:R-:W-:Y:S01]  /*0710*/  SHF.R.U32.HI R38, RZ, 0x1f, R5 ;  /* 0x0000001fff267819 */ /* 0x000fe20000011605 */
[-C--:B-----5:R-:W-:Y:S01]  /*0720*/  FMUL R25, R25, R8.reuse ;  /* 0x0000000819197220 */ /* 0x0a0fe20000400000 */
[----:B------:R-:W-:Y:S02]  /*0730*/  IMAD.IADD R6, R36, 0x1, -R6 ;  /* 0x0000000124067824 */ /* 0x000fe400078e0a06 */
[----:B------:R-:W-:Y:S01]  /*0740*/  FADD R16, R37, 0.5 ;  /* 0x3f00000025107421 */ /* 0x000fe20000000000 */
[----:B------:R-:W-:Y:S01]  /*0750*/  SHF.R.U32.HI R40, RZ, 0x1f, R7 ;  /* 0x0000001fff287819 */ /* 0x000fe20000011607 */
[----:B------:R-:W-:Y:S01]  /*0760*/  FMUL R27, R27, R8 ;  /* 0x000000081b1b7220 */ /* 0x000fe20000400000 */
[----:B------:R-:W-:-:S02]  /*0770*/  SHF.L.U32 R31, R38, R31, RZ ;  /* 0x0000001f261f7219 */ /* 0x000fc400000006ff */
[----:B------:R-:W-:Y:S01]  /*0780*/  SHF.R.U32.HI R38, RZ, 0x1f, R6 ;  /* 0x0000001fff267819 */ /* 0x000fe20000011606 */
[----:B------:R-:W0:Y:S01]  /*0790*/  F2I.TRUNC.NTZ R16, R16 ;  /* 0x0000001000107305 */ /* 0x000e22000020f100 */
[----:B------:R-:W-:Y:S01]  /*07a0*/  SHF.L.U32 R35, R40, R35, RZ ;  /* 0x0000002328237219 */ /* 0x000fe200000006ff */
[----:B------:R-:W-:Y:S01]  /*07b0*/  FADD R40, R17, 0.5 ;  /* 0x3f00000011287421 */ /* 0x000fe20000000000 */
[----:B------:R-:W-:Y:S01]  /*07c0*/  SHF.L.U32 R38, R38, R33, RZ ;  /* 0x0000002126267219 */ /* 0x000fe200000006ff */
[-C--:B------:R-:W-:Y:S01]  /*07d0*/  FMUL R12, R12, R8.reuse ;  /* 0x000000080c0c7220 */ /* 0x080fe20000400000 */
[----:B------:R-:W-:Y:S01]  /*07e0*/  LOP3.LUT R33, R31, 0x80000000, R4, 0xf8, !PT ;  /* 0x800000001f217812 */ /* 0x000fe200078ef804 */
[----:B------:R-:W-:Y:S01]  /*07f0*/  FMUL R13, R13, R8 ;  /* 0x000000080d0d7220 */ /* 0x000fe20000400000 */
[----:B------:R-:W-:Y:S01]  /*0800*/  FSETP.GE.AND P0, PT, R37, -0.5, PT ;  /* 0xbf0000002500780b */ /* 0x000fe20003f06000 */
[----:B------:R-:W1:Y:S01]  /*0810*/  F2I.TRUNC.NTZ R31, R40 ;  /* 0x00000028001f7305 */ /* 0x000e62000020f100 */
[----:B------:R-:W-:Y:S01]  /*0820*/  LOP3.LUT R35, R38, R33, R35, 0xfe, !PT ;  /* 0x0000002126237212 */ /* 0x000fe200078efe23 */
[C---:B------:R-:W-:Y:S01]  /*0830*/  VIADD R33, R9.reuse, 0x6 ;  /* 0x0000000609217836 */ /* 0x040fe20000000000 */
[----:B------:R-:W-:Y:S01]  /*0840*/  SEL R39, RZ, 0x1, P0 ;  /* 0x00000001ff277807 */ /* 0x000fe20000000000 */
[----:B------:R-:W-:Y:S01]  /*0850*/  VIADD R37, R9, 0x7 ;  /* 0x0000000709257836 */ /* 0x000fe20000000000 */
[----:B------:R-:W-:-:S02]  /*0860*/  FSETP.GE.AND P0, PT, R17, -0.5, PT ;  /* 0xbf0000001100780b */ /* 0x000fc40003f06000 */
[----:B------:R-:W-:Y:S01]  /*0870*/  SHF.R.S32.HI R38, RZ, 0x1f, R33 ;  /* 0x0000001fff267819 */ /* 0x000fe20000011421 */
[----:B0-----:R-:W-:Y:S01]  /*0880*/  IMAD.IADD R17, R16, 0x1, -R39 ;  /* 0x0000000110117824 */ /* 0x001fe200078e0a27 */
[----:B------:R-:W-:Y:S02]  /*0890*/  SEL R16, RZ, 0x1, P0 ;  /* 0x00000001ff107807 */ /* 0x000fe40000000000 */
[----:B------:R-:W-:Y:S02]  /*08a0*/  SHF.R.S32.HI R42, RZ, 0x1f, R37 ;  /* 0x0000001fff2a7819 */ /* 0x000fe40000011425 */
[----:B------:R-:W-:Y:S01]  /*08b0*/  LEA.HI R38, R38, R33, RZ, 0x5 ;  /* 0x0000002126267211 */ /* 0x000fe200078f28ff */
[----:B-1----:R-:W-:Y:S01]  /*08c0*/  IMAD.IADD R31, R31, 0x1, -R16 ;  /* 0x000000011f1f7824 */ /* 0x002fe200078e0a10 */
[----:B------:R-:W-:Y:S02]  /*08d0*/  LEA.HI R42, R42, R37, RZ, 0x5 ;  /* 0x000000252a2a7211 */ /* 0x000fe400078f28ff */
[----:B------:R-:W-:Y:S01]  /*08e0*/  LOP3.LUT R16, R38, 0xffffffe0, RZ, 0xc0, !PT ;  /* 0xffffffe026107812 */ /* 0x000fe200078ec0ff */
[----:B------:R-:W-:Y:S01]  /*08f0*/  FMUL R38, R18, R8 ;  /* 0x0000000812267220 */ /* 0x000fe20000400000 */
[----:B------:R-:W-:-:S02]  /*0900*/  LOP3.LUT R42, R42, 0xffffffe0, RZ, 0xc0, !PT ;  /* 0xffffffe02a2a7812 */ /* 0x000fc400078ec0ff */
[----:B------:R-:W-:Y:S01]  /*0910*/  IADD3 R33, PT, PT, R16, 0x1f, -R33 ;  /* 0x0000001f10217810 */ /* 0x000fe20007ffe821 */
[----:B------:R-:W-:Y:S01]  /*0920*/  IMAD.IADD R16, R31, 0x1, -R17 ;  /* 0x000000011f107824 */ /* 0x000fe200078e0a11 */
[----:B------:R-:W-:Y:S01]  /*0930*/  IADD3 R18, PT, PT, R42, 0x1f, -R37 ;  /* 0x0000001f2a127810 */ /* 0x000fe20007ffe825 */
[C---:B------:R-:W-:Y:S01]  /*0940*/  FADD R40, R38.reuse, 0.5 ;  /* 0x3f00000026287421 */ /* 0x040fe20000000000 */
[----:B------:R-:W-:Y:S01]  /*0950*/  FSETP.GE.AND P0, PT, R38, -0.5, PT ;  /* 0xbf0000002600780b */ /* 0x000fe20003f06000 */
[----:B------:R-:W-:Y:S01]  /*0960*/  FADD R37, R19, 0.5 ;  /* 0x3f00000013257421 */ /* 0x000fe20000000000 */
[----:B------:R-:W-:Y:S01]  /*0970*/  SHF.R.U32.HI R38, RZ, 0x1f, R16 ;  /* 0x0000001fff267819 */ /* 0x000fe20000011610 */
[----:B------:R-:W-:Y:S01]  /*0980*/  IMAD.IADD R17, R17, 0x1, -R36 ;  /* 0x0000000111117824 */ /* 0x000fe200078e0a24 */
[----:B------:R-:W-:Y:S01]  /*0990*/  LEA.HI R41, R41, R28, RZ, 0x5 ;  /* 0x0000001c29297211 */ /* 0x000fe200078f28ff */
[----:B------:R-:W0:Y:S01]  /*09a0*/  F2I.TRUNC.NTZ R36, R40 ;  /* 0x0000002800247305 */ /* 0x000e22000020f100 */
[----:B------:R-:W-:-:S02]  /*09b0*/  SHF.L.U32 R39, R38, R29, RZ ;  /* 0x0000001d26277219 */ /* 0x000fc400000006ff */
[----:B------:R-:W-:Y:S02]  /*09c0*/  IADD3 R38, PT, PT, -R32, 0x1f, RZ ;  /* 0x0000001f20267810 */ /* 0x000fe40007ffe1ff */
[----:B------:R-:W-:Y:S02]  /*09d0*/  SHF.R.U32.HI R29, RZ, 0x1f, R17 ;  /* 0x0000001fff1d7819 */ /* 0x000fe40000011611 */
[----:B------:R-:W-:Y:S01]  /*09e0*/  LOP3.LUT R41, R41, 0xffffffe0, RZ, 0xc0, !PT ;  /* 0xffffffe029297812 */ /* 0x000fe200078ec0ff */
[----:B------:R-:W1:Y:S01]  /*09f0*/  F2I.TRUNC.NTZ R37, R37 ;  /* 0x0000002500257305 */ /* 0x000e62000020f100 */
[----:B------:R-:W-:Y:S01]  /*0a00*/  SHF.L.U32 R38, R29, R38, RZ ;  /* 0x000000261d267219 */ /* 0x000fe200000006ff */
[----:B------:R-:W-:Y:S01]  /*0a10*/  FMUL R29, R20, R8 ;  /* 0x00000008141d7220 */ /* 0x000fe20000400000 */
[----:B------:R-:W-:Y:S02]  /*0a20*/  SEL R20, RZ, 0x1, P1 ;  /* 0x00000001ff147807 */ /* 0x000fe40000800000 */
[----:B------:R-:W-:Y:S01]  /*0a30*/  LOP3.LUT R19, R39, R38, R35, 0xfe, !PT ;  /* 0x0000002627137212 */ /* 0x000fe200078efe23 */
[----:B------:R-:W-:Y:S01]  /*0a40*/  FADD R39, R29, 0.5 ;  /* 0x3f0000001d277421 */ /* 0x000fe20000000000 */
[----:B------:R-:W-:Y:S01]  /*0a50*/  SEL R35, RZ, 0x1, P0 ;  /* 0x00000001ff237807 */ /* 0x000fe20000000000 */
[----:B------:R-:W-:Y:S01]  /*0a60*/  FMUL R38, R21, R8 ;  /* 0x0000000815267220 */ /* 0x000fe20000400000 */
[----:B------:R-:W-:Y:S01]  /*0a70*/  FSETP.GE.AND P0, PT, R29, -0.5, PT ;  /* 0xbf0000001d00780b */ /* 0x000fe20003f06000 */
[----:B------:R-:W2:Y:S01]  /*0a80*/  F2I.TRUNC.NTZ R21, R39 ;  /* 0x0000002700157305 */ /* 0x000ea2000020f100 */
[----:B------:R-:W-:Y:S01]  /*0a90*/  VIADD R29, R9, 0x9 ;  /* 0x00000009091d7836 */ /* 0x000fe20000000000 */
[----:B------:R-:W-:Y:S01]  /*0aa0*/  IABS R7, R7 ;  /* 0x0000000700077213 */ /* 0x000fe20000000000 */
[----:B0-----:R-:W-:-:S02]  /*0ab0*/  IMAD.IADD R35, R36, 0x1, -R35 ;  /* 0x0000000124237824 */ /* 0x001fc400078e0a23 */
[C---:B------:R-:W-:Y:S01]  /*0ac0*/  FADD R36, R38.reuse, 0.5 ;  /* 0x3f00000026247421 */ /* 0x040fe20000000000 */
[----:B-1----:R-:W-:Y:S01]  /*0ad0*/  IMAD.IADD R20, R37, 0x1, -R20 ;  /* 0x0000000125147824 */ /* 0x002fe200078e0a14 */
[----:B------:R-:W-:Y:S01]  /*0ae0*/  FSETP.GE.AND P1, PT, R38, -0.5, PT ;  /* 0xbf0000002600780b */ /* 0x000fe20003f26000 */
[----:B------:R-:W-:Y:S01]  /*0af0*/  IMAD.IADD R31, R35, 0x1, -R31 ;  /* 0x00000001231f7824 */ /* 0x000fe200078e0a1f */
[----:B------:R-:W-:Y:S01]  /*0b00*/  SEL R40, RZ, 0x1, P0 ;  /* 0x00000001ff287807 */ /* 0x000fe20000000000 */
[----:B------:R-:W-:Y:S01]  /*0b10*/  IMAD.IADD R35, R20, 0x1, -R35 ;  /* 0x0000000114237824 */ /* 0x000fe200078e0a23 */
[----:B------:R-:W0:Y:S01]  /*0b20*/  F2I.TRUNC.NTZ R36, R36 ;  /* 0x0000002400247305 */ /* 0x000e22000020f100 */
[----:B------:R-:W-:Y:S02]  /*0b30*/  FSETP.GE.AND P0, PT, R22, -0.5, PT ;  /* 0xbf0000001600780b */ /* 0x000fe40003f06000 */
[----:B------:R-:W-:Y:S02]  /*0b40*/  SHF.R.U32.HI R38, RZ, 0x1f, R31 ;  /* 0x0000001fff267819 */ /* 0x000fe4000001161f */
[----:B------:R-:W-:-:S02]  /*0b50*/  SHF.R.U32.HI R37, RZ, 0x1f, R35 ;  /* 0x0000001fff257819 */ /* 0x000fc40000011623 */
[----:B------:R-:W-:Y:S02]  /*0b60*/  SHF.L.U32 R38, R38, R33, RZ ;  /* 0x0000002126267219 */ /* 0x000fe400000006ff */
[----:B------:R-:W-:Y:S01]  /*0b70*/  SHF.L.U32 R33, R37, R18, RZ ;  /* 0x0000001225217219 */ /* 0x000fe200000006ff */
[----:B------:R-:W-:Y:S01]  /*0b80*/  VIADD R18, R9, 0xa ;  /* 0x0000000a09127836 */ /* 0x000fe20000000000 */
[----:B------:R-:W-:Y:S01]  /*0b90*/  IABS R4, R4 ;  /* 0x0000000400047213 */ /* 0x000fe20000000000 */
[----:B--2---:R-:W-:Y:S01]  /*0ba0*/  IMAD.IADD R37, R21, 0x1, -R40 ;  /* 0x0000000115257824 */ /* 0x004fe200078e0a28 */
[----:B------:R-:W-:Y:S02]  /*0bb0*/  SHF.R.S32.HI R40, RZ, 0x1f, R29 ;  /* 0x0000001fff287819 */ /* 0x000fe4000001141d */
[----:B------:R-:W-:Y:S01]  /*0bc0*/  SEL R21, RZ, 0x1, P1 ;  /* 0x00000001ff157807 */ /* 0x000fe20000800000 */
[----:B------:R-:W-:Y:S01]  /*0bd0*/  IMAD.IADD R20, R37, 0x1, -R20 ;  /* 0x0000000125147824 */ /* 0x000fe200078e0a14 */
[----:B------:R-:W-:-:S02]  /*0be0*/  SHF.R.S32.HI R39, RZ, 0x1f, R18 ;  /* 0x0000001fff277819 */ /* 0x000fc40000011412 */
[----:B------:R-:W-:Y:S01]  /*0bf0*/  LEA.HI R40, R40, R29, RZ, 0x5 ;  /* 0x0000001d28287211 */ /* 0x000fe200078f28ff */
[----:B0-----:R-:W-:Y:S01]  /*0c00*/  IMAD.IADD R21, R36, 0x1, -R21 ;  /* 0x0000000124157824 */ /* 0x001fe200078e0a15 */
[----:B------:R-:W-:Y:S02]  /*0c10*/  LEA.HI R39, R39, R18, RZ, 0x5 ;  /* 0x0000001227277211 */ /* 0x000fe400078f28ff */
[----:B------:R-:W-:Y:S02]  /*0c20*/  LOP3.LUT R36, R40, 0xffffffe0, RZ, 0xc0, !PT ;  /* 0xffffffe028247812 */ /* 0x000fe400078ec0ff */
[----:B------:R-:W-:Y:S01]  /*0c30*/  LOP3.LUT R19, R33, R19, R38, 0xfe, !PT ;  /* 0x0000001321137212 */ /* 0x000fe200078efe26 */
[----:B------:R-:W-:Y:S01]  /*0c40*/  IMAD.IADD R33, R21, 0x1, -R37 ;  /* 0x0000000115217824 */ /* 0x000fe200078e0a25 */
[----:B------:R-:W-:Y:S02]  /*0c50*/  LOP3.LUT R39, R39, 0xffffffe0, RZ, 0xc0, !PT ;  /* 0xffffffe027277812 */ /* 0x000fe400078ec0ff */
[----:B------:R-:W-:Y:S01]  /*0c60*/  IADD3 R36, PT, PT, R36, 0x1f, -R29 ;  /* 0x0000001f24247810 */ /* 0x000fe20007ffe81d */
[----:B------:R-:W-:Y:S01]  /*0c70*/  VIADD R29, R9, 0xb ;  /* 0x0000000b091d7836 */ /* 0x000fe20000000000 */
[----:B------:R-:W-:-:S02]  /*0c80*/  IADD3 R18, PT, PT, R39, 0x1f, -R18 ;  /* 0x0000001f27127810 */ /* 0x000fc40007ffe812 */
[----:B------:R-:W-:Y:S02]  /*0c90*/  SHF.R.U32.HI R39, RZ, 0x1f, R33 ;  /* 0x0000001fff277819 */ /* 0x000fe40000011621 */
[----:B------:R-:W-:Y:S02]  /*0ca0*/  SHF.R.S32.HI R38, RZ, 0x1f, R29 ;  /* 0x0000001fff267819 */ /* 0x000fe4000001141d */
[----:B------:R-:W-:Y:S02]  /*0cb0*/  SHF.L.U32 R39, R39, R36, RZ ;  /* 0x0000002427277219 */ /* 0x000fe400000006ff */
[----:B------:R-:W-:Y:S02]  /*0cc0*/  IADD3 R37, PT, PT, -R34, 0x1f, RZ ;  /* 0x0000001f22257810 */ /* 0x000fe40007ffe1ff */
[----:B------:R-:W-:Y:S02]  /*0cd0*/  SHF.R.U32.HI R36, RZ, 0x1f, R20 ;  /* 0x0000001fff247819 */ /* 0x000fe40000011614 */
[----:B------:R-:W-:-:S02]  /*0ce0*/  LEA.HI R38, R38, R29, RZ, 0x5 ;  /* 0x0000001d26267211 */ /* 0x000fc400078f28ff */
[----:B------:R-:W-:Y:S01]  /*0cf0*/  SHF.L.U32 R36, R36, R37, RZ ;  /* 0x0000002524247219 */ /* 0x000fe200000006ff */
[----:B------:R-:W-:Y:S01]  /*0d00*/  FMUL R37, R23, R8 ;  /* 0x0000000817257220 */ /* 0x000fe20000400000 */
[----:B------:R-:W-:Y:S02]  /*0d10*/  LOP3.LUT R38, R38, 0xffffffe0, RZ, 0xc0, !PT ;  /* 0xffffffe026267812 */ /* 0x000fe400078ec0ff */
[----:B------:R-:W-:Y:S01]  /*0d20*/  LOP3.LUT R19, R39, R36, R19, 0xfe, !PT ;  /* 0x0000002427137212 */ /* 0x000fe200078efe13 */
[----:B------:R-:W-:Y:S01]  /*0d30*/  VIADD R39, R9, 0xd ;  /* 0x0000000d09277836 */ /* 0x000fe20000000000 */
[----:B------:R-:W-:Y:S01]  /*0d40*/  IADD3 R29, PT, PT, R38, 0x1f, -R29 ;  /* 0x0000001f261d7810 */ /* 0x000fe20007ffe81d */
[----:B------:R-:W-:Y:S01]  /*0d50*/  FADD R38, R22, 0.5 ;  /* 0x3f00000016267421 */ /* 0x000fe20000000000 */
[----:B------:R-:W-:Y:S01]  /*0d60*/  FADD R36, R37, 0.5 ;  /* 0x3f00000025247421 */ /* 0x000fe20000000000 */
[----:B------:R-:W-:Y:S02]  /*0d70*/  IABS R5, R5 ;  /* 0x0000000500057213 */ /* 0x000fe40000000000 */
[----:B------:R-:W-:-:S02]  /*0d80*/  SHF.R.S32.HI R22, RZ, 0x1f, R39 ;  /* 0x0000001fff167819 */ /* 0x000fc40000011427 */
[----:B------:R-:W0:Y:S02]  /*0d90*/  F2I.TRUNC.NTZ R38, R38 ;  /* 0x0000002600267305 */ /* 0x000e24000020f100 */
[----:B------:R-:W-:-:S04]  /*0da0*/  LEA.HI R22, R22, R39, RZ, 0x5 ;  /* 0x0000002716167211 */ /* 0x000fc800078f28ff */
[----:B------:R-:W-:Y:S01]  /*0db0*/  LOP3.LUT R40, R22, 0xffffffe0, RZ, 0xc0, !PT ;  /* 0xffffffe016287812 */ /* 0x000fe200078ec0ff */
[----:B------:R-:W-:Y:S01]  /*0dc0*/  FMUL R22, R24, R8 ;  /* 0x0000000818167220 */ /* 0x000fe20000400000 */
[----:B------:R-:W1:Y:S01]  /*0dd0*/  F2I.TRUNC.NTZ R36, R36 ;  /* 0x0000002400247305 */ /* 0x000e62000020f100 */
[----:B------:R-:W-:Y:S01]  /*0de0*/  IMAD.IADD R24, R28, 0x1, -R41 ;  /* 0x000000011c187824 */ /* 0x000fe200078e0a29 */
[----:B------:R-:W-:Y:S01]  /*0df0*/  IADD3 R23, PT, PT, R40, 0x1f, -R39 ;  /* 0x0000001f28177810 */ /* 0x000fe20007ffe827 */
[C---:B------:R-:W-:Y:S01]  /*0e00*/  FADD R28, R22.reuse, 0.5 ;  /* 0x3f000000161c7421 */ /* 0x040fe20000000000 */
[----:B------:R-:W-:Y:S01]  /*0e10*/  SEL R39, RZ, 0x1, P0 ;  /* 0x00000001ff277807 */ /* 0x000fe20000000000 */
[----:B------:R-:W-:Y:S01]  /*0e20*/  FADD R40, R25, 0.5 ;  /* 0x3f00000019287421 */ /* 0x000fe20000000000 */
[----:B------:R-:W-:Y:S02]  /*0e30*/  FSETP.GE.AND P0, PT, R37, -0.5, PT ;  /* 0xbf0000002500780b */ /* 0x000fe40003f06000 */
[----:B------:R-:W-:Y:S01]  /*0e40*/  FSETP.GE.AND P1, PT, R22, -0.5, PT ;  /* 0xbf0000001600780b */ /* 0x000fe20003f26000 */
[----:B0-----:R-:W-:Y:S01]  /*0e50*/  IMAD.IADD R38, R38, 0x1, -R39 ;  /* 0x0000000126267824 */ /* 0x001fe200078e0a27 */
[----:B------:R-:W0:Y:S01]  /*0e60*/  F2I.TRUNC.NTZ R28, R28 ;  /* 0x0000001c001c7305 */ /* 0x000e22000020f100 */
[----:B------:R-:W-:-:S02]  /*0e70*/  SEL R39, RZ, 0x1, P0 ;  /* 0x00000001ff277807 */ /* 0x000fc40000000000 */
[----:B------:R-:W-:Y:S01]  /*0e80*/  FSETP.GE.AND P0, PT, R25, -0.5, PT ;  /* 0xbf0000001900780b */ /* 0x000fe20003f06000 */
[----:B------:R-:W-:Y:S01]  /*0e90*/  IMAD.IADD R21, R38, 0x1, -R21 ;  /* 0x0000000126157824 */ /* 0x000fe200078e0a15 */
[----:B------:R-:W-:Y:S01]  /*0ea0*/  SEL R43, RZ, 0x1, P1 ;  /* 0x00000001ff2b7807 */ /* 0x000fe20000800000 */
[----:B-1----:R-:W-:Y:S01]  /*0eb0*/  IMAD.IADD R25, R36, 0x1, -R39 ;  /* 0x0000000124197824 */ /* 0x002fe200078e0a27 */
[----:B------:R-:W-:Y:S01]  /*0ec0*/  SEL R36, RZ, 0x1, P0 ;  /* 0x00000001ff247807 */ /* 0x000fe20000000000 */
[----:B------:R1:W2:Y:S01]  /*0ed0*/  F2I.TRUNC.NTZ R37, R40 ;  /* 0x0000002800257305 */ /* 0x0002a2000020f100 */
[----:B------:R-:W-:Y:S01]  /*0ee0*/  VIADD R39, R9, 0xe ;  /* 0x0000000e09277836 */ /* 0x000fe20000000000 */
[----:B------:R-:W-:Y:S01]  /*0ef0*/  SHF.R.U32.HI R41, RZ, 0x1f, R21 ;  /* 0x0000001fff297819 */ /* 0x000fe20000011615 */
[----:B------:R-:W-:Y:S01]  /*0f00*/  IMAD.IADD R22, R25, 0x1, -R38 ;  /* 0x0000000119167824 */ /* 0x000fe200078e0a26 */
[----:B------:R-:W-:Y:S02]  /*0f10*/  FSETP.GE.AND P1, PT, R27, -0.5, PT ;  /* 0xbf0000001b00780b */ /* 0x000fe40003f26000 */
[----:B------:R-:W-:Y:S01]  /*0f20*/  SHF.L.U32 R18, R41, R18, RZ ;  /* 0x0000001229127219 */ /* 0x000fe200000006ff */
[----:B0-----:R-:W-:Y:S01]  /*0f30*/  IMAD.IADD R28, R28, 0x1, -R43 ;  /* 0x000000011c1c7824 */ /* 0x001fe200078e0a2b */
[----:B------:R-:W-:-:S02]  /*0f40*/  SHF.R.U32.HI R38, RZ, 0x1f, R22 ;  /* 0x0000001fff267819 */ /* 0x000fc40000011616 */
[----:B-1----:R-:W-:Y:S01]  /*0f50*/  SHF.R.S32.HI R40, RZ, 0x1f, R39 ;  /* 0x0000001fff287819 */ /* 0x002fe20000011427 */
[----:B------:R-:W-:Y:S01]  /*0f60*/  IMAD.IADD R25, R28, 0x1, -R25 ;  /* 0x000000011c197824 */ /* 0x000fe200078e0a19 */
[----:B------:R-:W-:Y:S02]  /*0f70*/  SHF.L.U32 R38, R38, R29, RZ ;  /* 0x0000001d26267219 */ /* 0x000fe400000006ff */
[----:B------:R-:W-:Y:S01]  /*0f80*/  LEA.HI R40, R40, R39, RZ, 0x5 ;  /* 0x0000002728287211 */ /* 0x000fe200078f28ff */
[----:B--2---:R-:W-:Y:S01]  /*0f90*/  IMAD.IADD R36, R37, 0x1, -R36 ;  /* 0x0000000125247824 */ /* 0x004fe200078e0a24 */
[----:B------:R-:W-:Y:S01]  /*0fa0*/  LOP3.LUT R18, R38, R19, R18, 0xfe, !PT ;  /* 0x0000001326127212 */ /* 0x000fe200078efe12 */
[----:B------:R-:W-:Y:S01]  /*0fb0*/  VIADD R19, R9, 0xf ;  /* 0x0000000f09137836 */ /* 0x000fe20000000000 */
[----:B------:R-:W-:Y:S01]  /*0fc0*/  LOP3.LUT R40, R40, 0xffffffe0, RZ, 0xc0, !PT ;  /* 0xffffffe028287812 */ /* 0x000fe200078ec0ff */
[----:B------:R-:W-:Y:S01]  /*0fd0*/  IMAD.IADD R29, R36, 0x1, -R28 ;  /* 0x00000001241d7824 */ /* 0x000fe200078e0a1c */
[----:B------:R-:W-:-:S02]  /*0fe0*/  IADD3 R28, PT, PT, -R24, 0x1f, RZ ;  /* 0x0000001f181c7810 */ /* 0x000fc40007ffe1ff */
[----:B------:R-:W-:Y:S02]  /*0ff0*/  IADD3 R37, PT, PT, R40, 0x1f, -R39 ;  /* 0x0000001f28257810 */ /* 0x000fe40007ffe827 */
[----:B------:R-:W-:-:S04]  /*1000*/  SHF.R.U32.HI R38, RZ, 0x1f, R29 ;  /* 0x0000001fff267819 */ /* 0x000fc8000001161d */
[----:B------:R-:W-:Y:S02]  /*1010*/  SHF.L.U32 R39, R38, R23, RZ ;  /* 0x0000001726277219 */ /* 0x000fe400000006ff */
[----:B------:R-:W-:Y:S02]  /*1020*/  SHF.R.U32.HI R23, RZ, 0x1f, R25 ;  /* 0x0000001fff177819 */ /* 0x000fe40000011619 */
[----:B------:R-:W-:Y:S02]  /*1030*/  SHF.R.S32.HI R38, RZ, 0x1f, R19 ;  /* 0x0000001fff267819 */ /* 0x000fe40000011413 */
[----:B------:R-:W-:Y:S02]  /*1040*/  SHF.L.U32 R28, R23, R28, RZ ;  /* 0x0000001c171c7219 */ /* 0x000fe400000006ff */
[----:B------:R-:W-:Y:S02]  /*1050*/  SHF.R.S32.HI R23, RZ, 0x1f, R30 ;  /* 0x0000001fff177819 */ /* 0x000fe4000001141e */
[----:B------:R-:W-:-:S02]  /*1060*/  LEA.HI R38, R38, R19, RZ, 0x5 ;  /* 0x0000001326267211 */ /* 0x000fc400078f28ff */
[----:B------:R-:W-:Y:S02]  /*1070*/  LEA.HI R40, R23, R30, RZ, 0x5 ;  /* 0x0000001e17287211 */ /* 0x000fe400078f28ff */
[----:B------:R-:W-:Y:S01]  /*1080*/  LOP3.LUT R18, R39, R28, R18, 0xfe, !PT ;  /* 0x0000001c27127212 */ /* 0x000fe200078efe12 */
[C---:B------:R-:W-:Y:S01]  /*1090*/  VIADD R28, R9.reuse, 0x12 ;  /* 0x00000012091c7836 */ /* 0x040fe20000000000 */
[----:B------:R-:W-:Y:S02]  /*10a0*/  LOP3.LUT R38, R38, 0xffffffe0, RZ, 0xc0, !PT ;  /* 0xffffffe026267812 */ /* 0x000fe400078ec0ff */
[----:B------:R-:W-:Y:S01]  /*10b0*/  LOP3.LUT R39, R40, 0xffffffe0, RZ, 0xc0, !PT ;  /* 0xffffffe028277812 */ /* 0x000fe200078ec0ff */
[C---:B------:R-:W-:Y:S01]  /*10c0*/  VIADD R40, R9.reuse, 0x13 ;  /* 0x0000001309287836 */ /* 0x040fe20000000000 */
[----:B------:R-:W-:Y:S01]  /*10d0*/  IADD3 R23, PT, PT, R38, 0x1f, -R19 ;  /* 0x0000001f26177810 */ /* 0x000fe20007ffe813 */
[----:B------:R-:W-:Y:S02]  /*10e0*/  VIADD R19, R9, 0x11 ;  /* 0x0000001109137836 */ /* 0x000fe40000000000 */
[----:B------:R-:W-:Y:S01]  /*10f0*/  IMAD.IADD R30, R30, 0x1, -R39 ;  /* 0x000000011e1e7824 */ /* 0x000fe200078e0a27 */
[----:B------:R-:W-:-:S02]  /*1100*/  SHF.R.S32.HI R39, RZ, 0x1f, R28 ;  /* 0x0000001fff277819 */ /* 0x000fc4000001141c */
[--C-:B------:R-:W-:Y:S02]  /*1110*/  SHF.R.S32.HI R38, RZ, 0x1f, R19.reuse ;  /* 0x0000001fff267819 */ /* 0x100fe40000011413 */
[----:B------:R-:W-:Y:S02]  /*1120*/  LEA.HI R39, R39, R28, RZ, 0x5 ;  /* 0x0000001c27277211 */ /* 0x000fe400078f28ff */
[----:B------:R-:W-:Y:S02]  /*1130*/  LEA.HI R38, R38, R19, RZ, 0x5 ;  /* 0x0000001326267211 */ /* 0x000fe400078f28ff */
[----:B------:R-:W-:Y:S02]  /*1140*/  LOP3.LUT R39, R39, 0xffffffe0, RZ, 0xc0, !PT ;  /* 0xffffffe027277812 */ /* 0x000fe400078ec0ff */
[----:B------:R-:W-:Y:S02]  /*1150*/  LOP3.LUT R38, R38, 0xffffffe0, RZ, 0xc0, !PT ;  /* 0xffffffe026267812 */ /* 0x000fe400078ec0ff */
[----:B------:R-:W-:Y:S01]  /*1160*/  IADD3 R28, PT, PT, R39, 0x1f, -R28 ;  /* 0x0000001f271c7810 */ /* 0x000fe20007ffe81c */
[----:B------:R-:W-:Y:S01]  /*1170*/  FMUL R39, R26, R8 ;  /* 0x000000081a277220 */ /* 0x000fe20000400000 */
[----:B------:R-:W-:-:S02]  /*1180*/  IADD3 R19, PT, PT, R38, 0x1f, -R19 ;  /* 0x0000001f26137810 */ /* 0x000fc40007ffe813 */
[----:B------:R-:W-:Y:S01]  /*1190*/  SHF.R.S32.HI R41, RZ, 0x1f, R40 ;  /* 0x0000001fff297819 */ /* 0x000fe20000011428 */
[C---:B------:R-:W-:Y:S01]  /*11a0*/  FADD R38, R39.reuse, 0.5 ;  /* 0x3f00000027267421 */ /* 0x040fe20000000000 */
[----:B------:R-:W-:Y:S01]  /*11b0*/  FSETP.GE.AND P0, PT, R39, -0.5, PT ;  /* 0xbf0000002700780b */ /* 0x000fe20003f06000 */
[----:B------:R-:W-:Y:S01]  /*11c0*/  FADD R39, R27, 0.5 ;  /* 0x3f0000001b277421 */ /* 0x000fe20000000000 */
[----:B------:R-:W-:Y:S02]  /*11d0*/  LEA.HI R41, R41, R40, RZ, 0x5 ;  /* 0x0000002829297211 */ /* 0x000fe400078f28ff */
[----:B------:R-:W-:Y:S01]  /*11e0*/  SEL R27, RZ, 0x1, P0 ;  /* 0x00000001ff1b7807 */ /* 0x000fe20000000000 */
[----:B------:R-:W0:Y:S01]  /*11f0*/  F2I.TRUNC.NTZ R38, R38 ;  /* 0x0000002600267305 */ /* 0x000e22000020f100 */
[----:B------:R-:W-:Y:S02]  /*1200*/  LOP3.LUT R41, R41, 0xffffffe0, RZ, 0xc0, !PT ;  /* 0xffffffe029297812 */ /* 0x000fe400078ec0ff */
[----:B------:R-:W-:-:S02]  /*1210*/  FSETP.GE.AND P0, PT, R12, -0.5, PT ;  /* 0xbf0000000c00780b */ /* 0x000fc40003f06000 */
[----:B------:R-:W-:Y:S02]  /*1220*/  IADD3 R26, PT, PT, R41, 0x1f, -R40 ;  /* 0x0000001f291a7810 */ /* 0x000fe40007ffe828 */
[----:B------:R-:W-:Y:S01]  /*1230*/  SEL R40, RZ, 0x1, P1 ;  /* 0x00000001ff287807 */ /* 0x000fe20000800000 */
[----:B------:R1:W2:Y:S01]  /*1240*/  F2I.TRUNC.NTZ R41, R39 ;  /* 0x0000002700297305 */ /* 0x0002a2000020f100 */
[C---:B------:R-:W-:Y:S01]  /*1250*/  FSETP.GE.AND P1, PT, R13.reuse, -0.5, PT ;  /* 0xbf0000000d00780b */ /* 0x040fe20003f26000 */
[----:B------:R-:W-:Y:S01]  /*1260*/  FADD R13, R13, 0.5 ;  /* 0x3f0000000d0d7421 */ /* 0x000fe20000000000 */
[----:B0-----:R-:W-:Y:S02]  /*1270*/  IMAD.IADD R27, R38, 0x1, -R27 ;  /* 0x00000001261b7824 */ /* 0x001fe400078e0a1b */
[----:B------:R-:W-:-:S03]  /*1280*/  FADD R38, R12, 0.5 ;  /* 0x3f0000000c267421 */ /* 0x000fc60000000000 */
[----:B------:R-:W0:Y:S01]  /*1290*/  F2I.TRUNC.NTZ R13, R13 ;  /* 0x0000000d000d7305 */ /* 0x000e22000020f100 */
[----:B-1----:R-:W-:Y:S01]  /*12a0*/  SEL R39, RZ, 0x1, P0 ;  /* 0x00000001ff277807 */ /* 0x002fe20000000000 */
[----:B------:R-:W-:Y:S02]  /*12b0*/  IMAD.IADD R12, R27, 0x1, -R36 ;  /* 0x000000011b0c7824 */ /* 0x000fe400078e0a24 */
[----:B--2---:R-:W-:-:S03]  /*12c0*/  IMAD.IADD R41, R41, 0x1, -R40 ;  /* 0x0000000129297824 */ /* 0x004fc600078e0a28 */
[----:B------:R-:W-:Y:S01]  /*12d0*/  SHF.R.U32.HI R36, RZ, 0x1f, R12 ;  /* 0x0000001fff247819 */ /* 0x000fe2000001160c */
[----:B------:R-:W1:Y:S01]  /*12e0*/  F2I.TRUNC.NTZ R38, R38 ;  /* 0x0000002600267305 */ /* 0x000e62000020f100 */
[----:B------:R-:W-:Y:S01]  /*12f0*/  SEL R40, RZ, 0x1, P1 ;  /* 0x00000001ff287807 */ /* 0x000fe20000800000 */
[----:B------:R-:W-:Y:S01]  /*1300*/  IMAD.IADD R27, R41, 0x1, -R27 ;  /* 0x00000001291b7824 */ /* 0x000fe200078e0a1b */
[----:B------:R-:W-:-:S03]  /*1310*/  SHF.L.U32 R37, R36, R37, RZ ;  /* 0x0000002524257219 */ /* 0x000fc600000006ff */
[----:B0-----:R-:W-:Y:S02]  /*1320*/  IMAD.IADD R13, R13, 0x1, -R40 ;  /* 0x000000010d0d7824 */ /* 0x001fe400078e0a28 */
[----:B-1----:R-:W-:Y:S01]  /*1330*/  IMAD.IADD R36, R38, 0x1, -R39 ;  /* 0x0000000126247824 */ /* 0x002fe200078e0a27 */
[----:B------:R-:W-:Y:S01]  /*1340*/  IABS R38, R6 ;  /* 0x0000000600267213 */ /* 0x000fe20000000000 */
[----:B------:R-:W-:Y:S02]  /*1350*/  IMAD.MOV.U32 R6, RZ, RZ, R7 ;  /* 0x000000ffff067224 */ /* 0x000fe400078e0007 */
[----:B------:R-:W-:Y:S02]  /*1360*/  IMAD.IADD R40, R13, 0x1, -R36 ;  /* 0x000000010d287824 */ /* 0x000fe400078e0a24 */
[----:B------:R-:W-:Y:S01]  /*1370*/  IMAD.MOV.U32 R7, RZ, RZ, R38 ;  /* 0x000000ffff077224 */ /* 0x000fe200078e0026 */
[----:B------:R-:W-:Y:S01]  /*1380*/  SHF.R.U32.HI R38, RZ, 0x1f, R27 ;  /* 0x0000001fff267819 */ /* 0x000fe2000001161b */
[----:B------:R-:W-:Y:S01]  /*1390*/  IMAD.IADD R41, R36, 0x1, -R41 ;  /* 0x0000000124297824 */ /* 0x000fe200078e0a29 */
[----:B------:R-:W-:Y:S01]  /*13a0*/  VIMNMX3 R42, R4, R5, R6, !PT ;  /* 0x00000005042a720f */ /* 0x000fe20007800106 */
[----:B------:R-:W-:Y:S01]  /*13b0*/  VIADD R36, R9, 0x15 ;  /* 0x0000001509247836 */ /* 0x000fe20000000000 */
[----:B------:R-:W-:Y:S01]  /*13c0*/  SHF.L.U32 R23, R38, R23, RZ ;  /* 0x0000001726177219 */ /* 0x000fe200000006ff */
[----:B------:R0:W-:Y:S01]  /*13d0*/  STL.128 [R1], R4 ;  /* 0x0000000401007387 */ /* 0x0001e20000100c00 */
[----:B------:R-:W-:-:S02]  /*13e0*/  IADD3 R38, PT, PT, -R30, 0x1f, RZ ;  /* 0x0000001f1e267810 */ /* 0x000fc40007ffe1ff */
[----:B------:R-:W-:Y:S01]  /*13f0*/  LOP3.LUT R18, R23, R18, R37, 0xfe, !PT ;  /* 0x0000001217127212 */ /* 0x000fe200078efe25 */
[----:B------:R-:W-:Y:S01]  /*1400*/  VIADD R37, R9, 0x16 ;  /* 0x0000001609257836 */ /* 0x000fe20000000000 */
[----:B------:R-:W-:Y:S02]  /*1410*/  SHF.R.U32.HI R44, RZ, 0x1f, R40 ;  /* 0x0000001fff2c7819 */ /* 0x000fe40000011628 */
[----:B------:R-:W-:Y:S02]  /*1420*/  SHF.R.U32.HI R23, RZ, 0x1f, R41 ;  /* 0x0000001fff177819 */ /* 0x000fe40000011629 */
[----:B------:R-:W-:Y:S02]  /*1430*/  SHF.L.U32 R19, R44, R19, RZ ;  /* 0x000000132c137219 */ /* 0x000fe400000006ff */
[----:B------:R-:W-:Y:S01]  /*1440*/  SHF.L.U32 R23, R23, R38, RZ ;  /* 0x0000002617177219 */ /* 0x000fe200000006ff */
[----:B------:R-:W-:Y:S01]  /*1450*/  VIADD R38, R9, 0x17 ;  /* 0x0000001709267836 */ /* 0x000fe20000000000 */
[----:B------:R-:W-:-:S02]  /*1460*/  IABS R44, R17 ;  /* 0x00000011002c7213 */ /* 0x000fc40000000000 */
[----:B------:R-:W-:Y:S01]  /*1470*/  LOP3.LUT R39, R19, R23, R18, 0xfe, !PT ;  /* 0x0000001713277212 */ /* 0x000fe200078efe12 */
[----:B------:R-:W-:Y:S01]  /*1480*/  VIADD R18, R9, 0x14 ;  /* 0x0000001409127836 */ /* 0x000fe20000000000 */
[----:B0-----:R-:W-:Y:S02]  /*1490*/  SHF.R.S32.HI R5, RZ, 0x1f, R36 ;  /* 0x0000001fff057819 */ /* 0x001fe40000011424 */
[----:B------:R-:W-:Y:S02]  /*14a0*/  SHF.R.S32.HI R4, RZ, 0x1f, R37 ;  /* 0x0000001fff047819 */ /* 0x000fe40000011425 */
[----:B------:R-:W-:Y:S02]  /*14b0*/  LEA.HI R5, R5, R36, RZ, 0x5 ;  /* 0x0000002405057211 */ /* 0x000fe400078f28ff */
[----:B------:R-:W-:Y:S02]  /*14c0*/  LEA.HI R4, R4, R37, RZ, 0x5 ;  /* 0x0000002504047211 */ /* 0x000fe400078f28ff */
[----:B------:R-:W-:-:S02]  /*14d0*/  LOP3.LUT R5, R5, 0xffffffe0, RZ, 0xc0, !PT ;  /* 0xffffffe005057812 */ /* 0x000fc400078ec0ff */
[----:B------:R-:W-:Y:S02]  /*14e0*/  SHF.R.S32.HI R19, RZ, 0x1f, R38 ;  /* 0x0000001fff137819 */ /* 0x000fe40000011426 */
[----:B------:R-:W-:Y:S02]  /*14f0*/  IADD3 R36, PT, PT, R5, 0x1f, -R36 ;  /* 0x0000001f05247810 */ /* 0x000fe40007ffe824 */
[----:B------:R-:W-:Y:S02]  /*1500*/  SHF.R.S32.HI R5, RZ, 0x1f, R18 ;  /* 0x0000001fff057819 */ /* 0x000fe40000011412 */
[----:B------:R-:W-:Y:S02]  /*1510*/  LOP3.LUT R4, R4, 0xffffffe0, RZ, 0xc0, !PT ;  /* 0xffffffe004047812 */ /* 0x000fe400078ec0ff */
[----:B------:R-:W-:Y:S02]  /*1520*/  LEA.HI R5, R5, R18, RZ, 0x5 ;  /* 0x0000001205057211 */ /* 0x000fe400078f28ff */
[----:B------:R-:W-:-:S02]  /*1530*/  LEA.HI R19, R19, R38, RZ, 0x5 ;  /* 0x0000002613137211 */ /* 0x000fc400078f28ff */
[----:B------:R-:W-:Y:S01]  /*1540*/  LOP3.LUT R17, R5, 0xffffffe0, RZ, 0xc0, !PT ;  /* 0xffffffe005117812 */ /* 0x000fe200078ec0ff */
[----:B------:R-:W-:Y:S01]  /*1550*/  IMAD R5, R32, 0x4, R1 ;  /* 0x0000000420057824 */ /* 0x000fe200078e0201 */
[----:B------:R-:W-:Y:S02]  /*1560*/  VIMNMX R7, PT, PT, R42, R7, !PT ;  /* 0x000000072a077248 */ /* 0x000fe40007fe0100 */
[----:B------:R-:W-:Y:S01]  /*1570*/  IADD3 R37, PT, PT, R4, 0x1f, -R37 ;  /* 0x0000001f04257810 */ /* 0x000fe20007ffe825 */
[----:B------:R-:W-:Y:S01]  /*1580*/  IMAD.IADD R42, R18, 0x1, -R17 ;  /* 0x00000001122a7824 */ /* 0x000fe200078e0a11 */
[----:B------:R-:W-:Y:S01]  /*1590*/  LOP3.LUT R19, R19, 0xffffffe0, RZ, 0xc0, !PT ;  /* 0xffffffe013137812 */ /* 0x000fe200078ec0ff */
[----:B------:R-:W-:Y:S01]  /*15a0*/  VIADD R4, R9, 0x19 ;  /* 0x0000001909047836 */ /* 0x000fe20000000000 */
[----:B------:R-:W-:Y:S01]  /*15b0*/  SHF.R.S32.HI R17, RZ, 0x2, R18 ;  /* 0x00000002ff117819 */ /* 0x000fe20000011412 */
[----:B------:R0:W-:Y:S01]  /*15c0*/  STL [R5], R44 ;  /* 0x0000002c05007387 */ /* 0x0001e20000100800 */
[----:B------:R-:W-:-:S02]  /*15d0*/  IADD3 R38, PT, PT, R19, 0x1f, -R38 ;  /* 0x0000001f13267810 */ /* 0x000fc40007ffe826 */
[----:B------:R-:W-:Y:S01]  /*15e0*/  IABS R6, R16 ;  /* 0x0000001000067213 */ /* 0x000fe20000000000 */
[----:B------:R-:W-:Y:S01]  /*15f0*/  IMAD.WIDE R16, R17, 0x10, R10 ;  /* 0x0000001011107825 */ /* 0x000fe200078e020a */
[----:B------:R-:W-:Y:S02]  /*1600*/  SHF.R.S32.HI R19, RZ, 0x1f, R4 ;  /* 0x0000001fff137819 */ /* 0x000fe40000011404 */
[----:B------:R-:W-:Y:S02]  /*1610*/  IABS R31, R31 ;  /* 0x0000001f001f7213 */ /* 0x000fe40000000000 */
[----:B------:R-:W-:Y:S02]  /*1620*/  LEA.HI R23, R19, R4, RZ, 0x5 ;  /* 0x0000000413177211 */ /* 0x000fe400078f28ff */
[----:B------:R-:W2:Y:S01]  /*1630*/  LDG.E.128.CONSTANT R16, desc[UR8][R16.64] ;  /* 0x0000000810107981 */ /* 0x000ea2000c1e9d00 */
[----:B------:R-:W-:Y:S02]  /*1640*/  VIMNMX3 R7, R7, R44, R6, !PT ;  /* 0x0000002c0707720f */ /* 0x000fe40007800106 */
[----:B------:R-:W-:-:S04]  /*1650*/  LOP3.LUT R23, R23, 0xffffffe0, RZ, 0xc0, !PT ;  /* 0xffffffe017177812 */ /* 0x000fc800078ec0ff */
[----:B------:R-:W-:Y:S02]  /*1660*/  IADD3 R32, PT, PT, R23, 0x1f, -R4 ;  /* 0x0000001f17207810 */ /* 0x000fe40007ffe804 */
[----:B------:R-:W-:Y:S01]  /*1670*/  IABS R4, R35 ;  /* 0x0000002300047213 */ /* 0x000fe20000000000 */
[----:B------:R-:W-:Y:S02]  /*1680*/  IMAD.MOV.U32 R35, RZ, RZ, R31 ;  /* 0x000000ffff237224 */ /* 0x000fe400078e001f */
[----:B------:R-:W-:-:S03]  /*1690*/  VIADD R23, R9, 0x18 ;  /* 0x0000001809177836 */ /* 0x000fc60000000000 */
[----:B------:R-:W-:-:S04]  /*16a0*/  VIMNMX R7, PT, PT, R7, R35, !PT ;  /* 0x0000002307077248 */ /* 0x000fc80007fe0100 */
[----:B------:R-:W-:Y:S02]  /*16b0*/  VIMNMX R31, PT, PT, R7, R4, !PT ;  /* 0x00000004071f7248 */ /* 0x000fe40007fe0100 */
[--C-:B------:R-:W-:Y:S01]  /*16c0*/  SHF.R.S32.HI R7, RZ, 0x2, R23.reuse ;  /* 0x00000002ff077819 */ /* 0x100fe20000011417 */
[----:B------:R-:W-:Y:S04]  /*16d0*/  STL [R5+0x4], R6 ;  /* 0x0000040605007387 */ /* 0x000fe80000100800 */
[----:B------:R-:W-:Y:S04]  /*16e0*/  STL [R5+0x8], R35 ;  /* 0x0000082305007387 */ /* 0x000fe80000100800 */
[----:B------:R1:W-:Y:S01]  /*16f0*/  STL [R5+0xc], R4 ;  /* 0x00000c0405007387 */ /* 0x0003e20000100800 */
[----:B0-----:R-:W-:Y:S01]  /*1700*/  SHF.R.S32.HI R44, RZ, 0x1f, R23 ;  /* 0x0000001fff2c7819 */ /* 0x001fe20000011417 */
[----:B-1----:R-:W-:-:S03]  /*1710*/  IMAD.WIDE R4, R7, 0x10, R10 ;  /* 0x0000001007047825 */ /* 0x002fc600078e020a */
[----:B------:R-:W-:-:S03]  /*1720*/  LEA.HI R44, R44, R23, RZ, 0x5 ;  /* 0x000000172c2c7211 */ /* 0x000fc600078f28ff */
[----:B------:R-:W3:Y:S01]  /*1730*/  LDG.E.128.CONSTANT R4, desc[UR8][R4.64] ;  /* 0x0000000804047981 */ /* 0x000ee2000c1e9d00 */
[----:B------:R-:W-:Y:S01]  /*1740*/  IABS R20, R20 ;  /* 0x0000001400147213 */ /* 0x000fe20000000000 */
[----:B------:R-:W-:Y:S01]  /*1750*/  VIADD R45, R9, 0x1a ;  /* 0x0000001a092d7836 */ /* 0x000fe20000000000 */
[----:B------:R-:W-:Y:S02]  /*1760*/  LOP3.LUT R44, R44, 0xffffffe0, RZ, 0xc0, !PT ;  /* 0xffffffe02c2c7812 */ /* 0x000fe400078ec0ff */
[----:B------:R-:W-:Y:S01]  /*1770*/  IABS R35, R33 ;  /* 0x0000002100237213 */ /* 0x000fe20000000000 */
[----:B------:R-:W-:Y:S01]  /*1780*/  IMAD.MOV.U32 R33, RZ, RZ, R20 ;  /* 0x000000ffff217224 */ /* 0x000fe200078e0014 */
[----:B------:R-:W-:Y:S01]  /*1790*/  SHF.R.S32.HI R20, RZ, 0x1f, R45 ;  /* 0x0000001fff147819 */ /* 0x000fe2000001142d */
[----:B------:R-:W-:Y:S02]  /*17a0*/  IMAD.IADD R44, R23, 0x1, -R44 ;  /* 0x00000001172c7824 */ /* 0x000fe400078e0a2c */
[----:B------:R-:W-:Y:S01]  /*17b0*/  IMAD R23, R34, 0x4, R1 ;  /* 0x0000000422177824 */ /* 0x000fe200078e0201 */
[----:B------:R-:W-:-:S02]  /*17c0*/  LEA.HI R20, R20, R45, RZ, 0x5 ;  /* 0x0000002d14147211 */ /* 0x000fc400078f28ff */
[----:B------:R-:W-:Y:S02]  /*17d0*/  VIMNMX3 R31, R31, R33, R35, !PT ;  /* 0x000000211f1f720f */ /* 0x000fe40007800123 */
[----:B------:R0:W-:Y:S01]  /*17e0*/  STL [R23+0x4], R35 ;  /* 0x0000042317007387 */ /* 0x0001e20000100800 */
[----:B------:R-:W-:-:S04]  /*17f0*/  LOP3.LUT R20, R20, 0xffffffe0, RZ, 0xc0, !PT ;  /* 0xffffffe014147812 */ /* 0x000fc800078ec0ff */
[----:B------:R-:W-:Y:S01]  /*1800*/  IADD3 R45, PT, PT, R20, 0x1f, -R45 ;  /* 0x0000001f142d7810 */ /* 0x000fe20007ffe82d */
[C---:B0-----:R-:W-:Y:S02]  /*1810*/  VIADD R35, R9.reuse, 0x1b ;  /* 0x0000001b09237836 */ /* 0x041fe40000000000 */
[----:B------:R-:W-:-:S03]  /*1820*/  VIADD R43, R9, 0x1c ;  /* 0x0000001c092b7836 */ /* 0x000fc60000000000 */
[----:B------:R-:W-:-:S04]  /*1830*/  SHF.R.S32.HI R20, RZ, 0x1f, R35 ;  /* 0x0000001fff147819 */ /* 0x000fc80000011423 */
[----:B------:R-:W-:Y:S02]  /*1840*/  LEA.HI R20, R20, R35, RZ, 0x5 ;  /* 0x0000002314147211 */ /* 0x000fe400078f28ff */
[----:B------:R-:W-:Y:S02]  /*1850*/  IABS R34, R21 ;  /* 0x0000001500227213 */ /* 0x000fe40000000000 */
[----:B------:R-:W-:Y:S02]  /*1860*/  IABS R22, R22 ;  /* 0x0000001600167213 */ /* 0x000fe40000000000 */
[----:B------:R-:W-:Y:S02]  /*1870*/  LOP3.LUT R20, R20, 0xffffffe0, RZ, 0xc0, !PT ;  /* 0xffffffe014147812 */ /* 0x000fe400078ec0ff */
[----:B------:R-:W-:Y:S01]  /*1880*/  SHF.R.S32.HI R21, RZ, 0x2, R43 ;  /* 0x00000002ff157819 */ /* 0x000fe2000001142b */
[----:B------:R0:W-:Y:S01]  /*1890*/  STL [R23], R33 ;  /* 0x0000002117007387 */ /* 0x0001e20000100800 */
[----:B------:R-:W-:-:S03]  /*18a0*/  IADD3 R35, PT, PT, R20, 0x1f, -R35 ;  /* 0x0000001f14237810 */ /* 0x000fc60007ffe823 */
[----:B------:R-:W-:Y:S01]  /*18b0*/  IMAD.WIDE R20, R21, 0x10, R10 ;  /* 0x0000001015147825 */ /* 0x000fe200078e020a */
[----:B------:R-:W-:Y:S03]  /*18c0*/  STL [R23+0x8], R34 ;  /* 0x0000082217007387 */ /* 0x000fe60000100800 */
[----:B0-----:R-:W-:-:S05]  /*18d0*/  IMAD.MOV.U32 R33, RZ, RZ, R22 ;  /* 0x000000ffff217224 */ /* 0x001fca00078e0016 */
[----:B------:R0:W-:Y:S04]  /*18e0*/  STL [R23+0xc], R33 ;  /* 0x00000c2117007387 */ /* 0x0001e80000100800 */
[----:B0-----:R-:W4:Y:S01]  /*18f0*/  LDG.E.128.CONSTANT R20, desc[UR8][R20.64] ;  /* 0x0000000814147981 */ /* 0x001f22000c1e9d00 */
[-C--:B------:R-:W-:Y:S01]  /*1900*/  FMUL R14, R14, R8.reuse ;  /* 0x000000080e0e7220 */ /* 0x080fe20000400000 */
[----:B------:R-:W-:-:S04]  /*1910*/  FMUL R15, R15, R8 ;  /* 0x000000080f0f7220 */ /* 0x000fc80000400000 */
[C---:B------:R-:W-:Y:S01]  /*1920*/  FSETP.GE.AND P0, PT, R14.reuse, -0.5, PT ;  /* 0xbf0000000e00780b */ /* 0x040fe20003f06000 */
[----:B------:R-:W-:-:S03]  /*1930*/  FADD R14, R14, 0.5 ;  /* 0x3f0000000e0e7421 */ /* 0x000fc60000000000 */
[----:B------:R-:W-:Y:S01]  /*1940*/  SEL R10, RZ, 0x1, P0 ;  /* 0x00000001ff0a7807 */ /* 0x000fe20000000000 */
[----:B------:R-:W0:Y:S01]  /*1950*/  F2I.TRUNC.NTZ R11, R14 ;  /* 0x0000000e000b7305 */ /* 0x000e22000020f100 */
[C---:B------:R-:W-:Y:S01]  /*1960*/  FSETP.GE.AND P0, PT, R15.reuse, -0.5, PT ;  /* 0xbf0000000f00780b */ /* 0x040fe20003f06000 */
[----:B------:R-:W-:-:S06]  /*1970*/  FADD R15, R15, 0.5 ;  /* 0x3f0000000f0f7421 */ /* 0x000fcc0000000000 */
[----:B------:R-:W1:Y:S01]  /*1980*/  F2I.TRUNC.NTZ R15, R15 ;  /* 0x0000000f000f7305 */ /* 0x000e62000020f100 */
[----:B0-----:R-:W-:Y:S01]  /*1990*/  IMAD.IADD R10, R11, 0x1, -R10 ;  /* 0x000000010b0a7824 */ /* 0x001fe200078e0a0a */
[----:B------:R-:W-:-:S03]  /*19a0*/  SEL R11, RZ, 0x1, P0 ;  /* 0x00000001ff0b7807 */ /* 0x000fc60000000000 */
[----:B------:R-:W-:Y:S02]  /*19b0*/  IMAD.IADD R13, R10, 0x1, -R13 ;  /* 0x000000010a0d7824 */ /* 0x000fe400078e0a0d */
[----:B-1----:R-:W-:-:S03]  /*19c0*/  IMAD.IADD R11, R15, 0x1, -R11 ;  /* 0x000000010f0b7824 */ /* 0x002fc600078e0a0b */
[----:B------:R-:W-:Y:S01]  /*19d0*/  SHF.R.U32.HI R15, RZ, 0x1f, R13 ;  /* 0x0000001fff0f7819 */ /* 0x000fe2000001160d */
[----:B------:R-:W-:-:S03]  /*19e0*/  IMAD.IADD R10, R11, 0x1, -R10 ;  /* 0x000000010b0a7824 */ /* 0x000fc600078e0a0a */
[----:B------:R-:W-:Y:S01]  /*19f0*/  SHF.L.U32 R28, R15, R28, RZ ;  /* 0x0000001c0f1c7219 */ /* 0x000fe200000006ff */
[----:B------:R-:W-:Y:S01]  /*1a00*/  VIADD R15, R9, 0x1d ;  /* 0x0000001d090f7836 */ /* 0x000fe20000000000 */
[----:B------:R-:W-:-:S04]  /*1a10*/  SHF.R.U32.HI R14, RZ, 0x1f, R10 ;  /* 0x0000001fff0e7819 */ /* 0x000fc8000001160a */
[----:B------:R-:W-:Y:S02]  /*1a20*/  SHF.L.U32 R14, R14, R26, RZ ;  /* 0x0000001a0e0e7219 */ /* 0x000fe400000006ff */
[----:B------:R-:W-:-:S04]  /*1a30*/  SHF.R.S32.HI R26, RZ, 0x1f, R15 ;  /* 0x0000001fff1a7819 */ /* 0x000fc8000001140f */
[----:B------:R-:W-:-:S04]  /*1a40*/  LEA.HI R26, R26, R15, RZ, 0x5 ;  /* 0x0000000f1a1a7211 */ /* 0x000fc800078f28ff */
[----:B------:R-:W-:-:S04]  /*1a50*/  LOP3.LUT R26, R26, 0xffffffe0, RZ, 0xc0, !PT ;  /* 0xffffffe01a1a7812 */ /* 0x000fc800078ec0ff */
[----:B------:R-:W-:Y:S01]  /*1a60*/  IADD3 R15, PT, PT, R26, 0x1f, -R15 ;  /* 0x0000001f1a0f7810 */ /* 0x000fe20007ffe80f */
[----:B------:R-:W-:Y:S02]  /*1a70*/  IMAD R26, R24, 0x4, R1 ;  /* 0x00000004181a7824 */ /* 0x000fe400078e0201 */
[----:B------:R-:W-:Y:S01]  /*1a80*/  VIADD R24, R9, 0x1e ;  /* 0x0000001e09187836 */ /* 0x000fe20000000000 */
[----:B------:R-:W-:Y:S02]  /*1a90*/  LOP3.LUT R39, R14, R39, R28, 0xfe, !PT ;  /* 0x000000270e277212 */ /* 0x000fe400078efe1c */
[----:B------:R-:W-:Y:S02]  /*1aa0*/  IABS R28, R25 ;  /* 0x00000019001c7213 */ /* 0x000fe40000000000 */
[----:B------:R-:W-:Y:S02]  /*1ab0*/  IABS R25, R29 ;  /* 0x0000001d00197213 */ /* 0x000fe40000000000 */
[----:B------:R-:W-:-:S02]  /*1ac0*/  SHF.R.S32.HI R29, RZ, 0x1f, R24 ;  /* 0x0000001fff1d7819 */ /* 0x000fc40000011418 */
[----:B------:R-:W-:Y:S02]  /*1ad0*/  VIMNMX R34, PT, PT, R31, R34, !PT ;  /* 0x000000221f227248 */ /* 0x000fe40007fe0100 */
[----:B------:R-:W-:Y:S02]  /*1ae0*/  LEA.HI R29, R29, R24, RZ, 0x5 ;  /* 0x000000181d1d7211 */ /* 0x000fe400078f28ff */
[----:B------:R-:W-:Y:S02]  /*1af0*/  VIMNMX R33, PT, PT, R34, R33, !PT ;  /* 0x0000002122217248 */ /* 0x000fe40007fe0100 */
[----:B------:R-:W-:Y:S01]  /*1b00*/  LOP3.LUT R29, R29, 0xffffffe0, RZ, 0xc0, !PT ;  /* 0xffffffe01d1d7812 */ /* 0x000fe200078ec0ff */
[----:B------:R-:W-:Y:S01]  /*1b10*/  STL [R26+0x4], R25 ;  /* 0x000004191a007387 */ /* 0x000fe20000100800 */
[----:B------:R-:W-:Y:S02]  /*1b20*/  VIMNMX3 R33, R33, R28, R25, !PT ;  /* 0x0000001c2121720f */ /* 0x000fe40007800119 */
[----:B------:R-:W-:-:S02]  /*1b30*/  IADD3 R24, PT, PT, R29, 0x1f, -R24 ;  /* 0x0000001f1d187810 */ /* 0x000fc40007ffe818 */
[----:B------:R-:W-:Y:S02]  /*1b40*/  IABS R29, R12 ;  /* 0x0000000c001d7213 */ /* 0x000fe40000000000 */
[----:B------:R-:W-:Y:S01]  /*1b50*/  IABS R31, R27 ;  /* 0x0000001b001f7213 */ /* 0x000fe20000000000 */
[----:B------:R0:W-:Y:S01]  /*1b60*/  STL [R26], R28 ;  /* 0x0000001c1a007387 */ /* 0x0001e20000100800 */
[----:B------:R-:W-:-:S03]  /*1b70*/  IABS R41, R41 ;  /* 0x0000002900297213 */ /* 0x000fc60000000000 */
[----:B------:R1:W-:Y:S04]  /*1b80*/  STL [R26+0x8], R29 ;  /* 0x0000081d1a007387 */ /* 0x0003e80000100800 */
[----:B------:R-:W-:Y:S01]  /*1b90*/  STL [R26+0xc], R31 ;  /* 0x00000c1f1a007387 */ /* 0x000fe20000100800 */
[----:B0-----:R-:W-:Y:S01]  /*1ba0*/  VIMNMX R28, PT, PT, R33, R29, !PT ;  /* 0x0000001d211c7248 */ /* 0x001fe20007fe0100 */
[----:B------:R-:W-:Y:S01]  /*1bb0*/  IMAD R30, R30, 0x4, R1 ;  /* 0x000000041e1e7824 */ /* 0x000fe200078e0201 */
[----:B------:R-:W-:Y:S01]  /*1bc0*/  IABS R33, R40 ;  /* 0x0000002800217213 */ /* 0x000fe20000000000 */
[----:B-1----:R-:W-:Y:S01]  /*1bd0*/  IMAD.MOV.U32 R29, RZ, RZ, R41 ;  /* 0x000000ffff1d7224 */ /* 0x002fe200078e0029 */
[----:B------:R-:W-:Y:S02]  /*1be0*/  VIMNMX R28, PT, PT, R28, R31, !PT ;  /* 0x0000001f1c1c7248 */ /* 0x000fe40007fe0100 */
[----:B------:R-:W-:-:S02]  /*1bf0*/  IABS R13, R13 ;  /* 0x0000000d000d7213 */ /* 0x000fc40000000000 */
[----:B------:R-:W-:Y:S01]  /*1c00*/  IABS R10, R10 ;  /* 0x0000000a000a7213 */ /* 0x000fe20000000000 */
[----:B------:R0:W-:Y:S01]  /*1c10*/  STL [R30], R29 ;  /* 0x0000001d1e007387 */ /* 0x0001e20000100800 */
[----:B------:R-:W-:-:S03]  /*1c20*/  VIMNMX3 R28, R28, R29, R33, !PT ;  /* 0x0000001d1c1c720f */ /* 0x000fc60007800121 */
[----:B0-----:R-:W-:-:S05]  /*1c30*/  IMAD.MOV.U32 R29, RZ, RZ, R10 ;  /* 0x000000ffff1d7224 */ /* 0x001fca00078e000a */
[----:B------:R-:W-:Y:S04]  /*1c40*/  STL [R30+0xc], R29 ;  /* 0x00000c1d1e007387 */ /* 0x000fe80000100800 */
[----:B------:R-:W-:Y:S01]  /*1c50*/  STL [R30+0x4], R33 ;  /* 0x000004211e007387 */ /* 0x000fe20000100800 */
[-C--:B--2---:R-:W-:Y:S01]  /*1c60*/  FMUL R16, R16, R8.reuse ;  /* 0x0000000810107220 */ /* 0x084fe20000400000 */
[-C--:B------:R-:W-:Y:S01]  /*1c70*/  FMUL R25, R17, R8.reuse ;  /* 0x0000000811197220 */ /* 0x080fe20000400000 */
[-C--:B------:R-:W-:Y:S02]  /*1c80*/  FMUL R18, R18, R8.reuse ;  /* 0x0000000812127220 */ /* 0x080fe40000400000 */
[----:B------:R-:W-:Y:S01]  /*1c90*/  FADD R12, R16, 0.5 ;  /* 0x3f000000100c7421 */ /* 0x000fe20000000000 */
[----:B------:R-:W-:Y:S01]  /*1ca0*/  FADD R27, R25, 0.5 ;  /* 0x3f000000191b7421 */ /* 0x000fe20000000000 */
[----:B------:R-:W-:Y:S01]  /*1cb0*/  FMUL R26, R19, R8 ;  /* 0x00000008131a7220 */ /* 0x000fe20000400000 */
[----:B------:R-:W-:Y:S01]  /*1cc0*/  FADD R17, R18, 0.5 ;  /* 0x3f00000012117421 */ /* 0x000fe20000000000 */
[----:B------:R-:W-:-:S02]  /*1cd0*/  FSETP.GE.AND P0, PT, R16, -0.5, PT ;  /* 0xbf0000001000780b */ /* 0x000fc40003f06000 */
[----:B------:R-:W0:Y:S01]  /*1ce0*/  F2I.TRUNC.NTZ R12, R12 ;  /* 0x0000000c000c7305 */ /* 0x000e22000020f100 */
[----:B------:R-:W-:Y:S01]  /*1cf0*/  FADD R16, R26, 0.5 ;  /* 0x3f0000001a107421 */ /* 0x000fe20000000000 */
[----:B------:R-:W-:-:S06]  /*1d00*/  FSETP.GE.AND P1, PT, R25, -0.5, PT ;  /* 0xbf0000001900780b */ /* 0x000fcc0003f26000 */
[----:B------:R-:W1:Y:S01]  /*1d10*/  F2I.TRUNC.NTZ R27, R27 ;  /* 0x0000001b001b7305 */ /* 0x000e62000020f100 */
[----:B------:R-:W-:Y:S01]  /*1d20*/  IMAD.MOV.U32 R25, RZ, RZ, R13 ;  /* 0x000000ffff197224 */ /* 0x000fe200078e000d */
[----:B------:R-:W-:-:S06]  /*1d30*/  SEL R13, RZ, 0x1, P0 ;  /* 0x00000001ff0d7807 */ /* 0x000fcc0000000000 */
[----:B------:R-:W2:Y:S01]  /*1d40*/  F2I.TRUNC.NTZ R17, R17 ;  /* 0x0000001100117305 */ /* 0x000ea2000020f100 */
[----:B------:R-:W-:Y:S02]  /*1d50*/  SEL R10, RZ, 0x1, P1 ;  /* 0x00000001ff0a7807 */ /* 0x000fe40000800000 */
[----:B------:R-:W-:-:S05]  /*1d60*/  FSETP.GE.AND P0, PT, R18, -0.5, PT ;  /* 0xbf0000001200780b */ /* 0x000fca0003f06000 */
[----:B------:R-:W5:Y:S01]  /*1d70*/  F2I.TRUNC.NTZ R16, R16 ;  /* 0x0000001000107305 */ /* 0x000f62000020f100 */
[----:B------:R-:W-:Y:S01]  /*1d80*/  FSETP.GE.AND P1, PT, R26, -0.5, PT ;  /* 0xbf0000001a00780b */ /* 0x000fe20003f26000 */
[----:B0-----:R-:W-:Y:S01]  /*1d90*/  IMAD.IADD R34, R12, 0x1, -R13 ;  /* 0x000000010c227824 */ /* 0x001fe200078e0a0d */
[----:B------:R-:W-:Y:S01]  /*1da0*/  SEL R18, RZ, 0x1, P0 ;  /* 0x00000001ff127807 */ /* 0x000fe20000000000 */
[----:B-1----:R-:W-:Y:S01]  /*1db0*/  IMAD.IADD R19, R27, 0x1, -R10 ;  /* 0x000000011b137824 */ /* 0x002fe200078e0a0a */
[----:B------:R-:W-:Y:S01]  /*1dc0*/  SEL R27, RZ, 0x1, P1 ;  /* 0x00000001ff1b7807 */ /* 0x000fe20000800000 */
[----:B------:R-:W-:Y:S02]  /*1dd0*/  IMAD.IADD R13, R34, 0x1, -R11 ;  /* 0x00000001220d7824 */ /* 0x000fe400078e0a0b */
[----:B------:R-:W-:Y:S02]  /*1de0*/  IMAD.IADD R12, R19, 0x1, -R34 ;  /* 0x00000001130c7824 */ /* 0x000fe400078e0a22 */
[----:B--2---:R-:W-:-:S02]  /*1df0*/  IMAD.IADD R18, R17, 0x1, -R18 ;  /* 0x0000000111127824 */ /* 0x004fc400078e0a12 */
[-C--:B---3--:R-:W-:Y:S01]  /*1e00*/  FMUL R4, R4, R8.reuse ;  /* 0x0000000804047220 */ /* 0x088fe20000400000 */
[----:B-----5:R-:W-:Y:S01]  /*1e10*/  IMAD.IADD R11, R16, 0x1, -R27 ;  /* 0x00000001100b7824 */ /* 0x020fe200078e0a1b */
[----:B------:R0:W-:Y:S01]  /*1e20*/  STL [R30+0x8], R25 ;  /* 0x000008191e007387 */ /* 0x0001e20000100800 */
[----:B------:R-:W-:Y:S01]  /*1e30*/  VIMNMX R10, PT, PT, R28, R25, !PT ;  /* 0x000000191c0a7248 */ /* 0x000fe20007fe0100 */
[----:B------:R-:W-:Y:S01]  /*1e40*/  IMAD.IADD R19, R18, 0x1, -R19 ;  /* 0x0000000112137824 */ /* 0x000fe200078e0a13 */
[----:B------:R-:W-:Y:S01]  /*1e50*/  IADD3 R17, PT, PT, -R42, 0x1f, RZ ;  /* 0x0000001f2a117810 */ /* 0x000fe20007ffe1ff */
[----:B------:R-:W-:Y:S01]  /*1e60*/  IMAD.IADD R18, R11, 0x1, -R18 ;  /* 0x000000010b127824 */ /* 0x000fe200078e0a12 */
[----:B------:R-:W-:Y:S01]  /*1e70*/  SHF.R.U32.HI R16, RZ, 0x1f, R13 ;  /* 0x0000001fff107819 */ /* 0x000fe2000001160d */
[----:B------:R-:W-:Y:S01]  /*1e80*/  FADD R27, R4, 0.5 ;  /* 0x3f000000041b7421 */ /* 0x000fe20000000000 */
[----:B0-----:R-:W-:Y:S02]  /*1e90*/  SHF.R.U32.HI R25, RZ, 0x1f, R12 ;  /* 0x0000001fff197819 */ /* 0x001fe4000001160c */
[----:B------:R-:W-:Y:S01]  /*1ea0*/  SHF.L.U32 R16, R16, R17, RZ ;  /* 0x0000001110107219 */ /* 0x000fe200000006ff */
[----:B------:R-:W-:Y:S01]  /*1eb0*/  FMUL R17, R5, R8 ;  /* 0x0000000805117220 */ /* 0x000fe20000400000 */
[----:B------:R-:W-:Y:S01]  /*1ec0*/  SHF.L.U32 R36, R25, R36, RZ ;  /* 0x0000002419247219 */ /* 0x000fe200000006ff */
[----:B------:R0:W1:Y:S01]  /*1ed0*/  F2I.TRUNC.NTZ R5, R27 ;  /* 0x0000001b00057305 */ /* 0x000062000020f100 */
[----:B------:R-:W-:-:S02]  /*1ee0*/  SHF.R.U32.HI R25, RZ, 0x1f, R18 ;  /* 0x0000001fff197819 */ /* 0x000fc40000011612 */
[----:B------:R-:W-:Y:S01]  /*1ef0*/  IABS R13, R13 ;  /* 0x0000000d000d7213 */ /* 0x000fe20000000000 */
[-C--:B------:R-:W-:Y:S01]  /*1f00*/  FMUL R7, R7, R8.reuse ;  /* 0x0000000807077220 */ /* 0x080fe20000400000 */
[----:B------:R-:W-:Y:S01]  /*1f10*/  VIMNMX R10, PT, PT, R10, R29, !PT ;  /* 0x0000001d0a0a7248 */ /* 0x000fe20007fe0100 */
[----:B------:R-:W-:Y:S01]  /*1f20*/  FMUL R6, R6, R8 ;  /* 0x0000000806067220 */ /* 0x000fe20000400000 */
[----:B------:R-:W-:Y:S02]  /*1f30*/  SHF.R.U32.HI R26, RZ, 0x1f, R19 ;  /* 0x0000001fff1a7819 */ /* 0x000fe40000011613 */
[----:B0-----:R-:W-:Y:S02]  /*1f40*/  IABS R27, R18 ;  /* 0x00000012001b7213 */ /* 0x001fe40000000000 */
[----:B------:R-:W-:Y:S02]  /*1f50*/  IABS R29, R12 ;  /* 0x0000000c001d7213 */ /* 0x000fe40000000000 */
[----:B------:R-:W-:Y:S01]  /*1f60*/  SHF.L.U32 R38, R25, R38, RZ ;  /* 0x0000002619267219 */ /* 0x000fe200000006ff */
[----:B------:R-:W-:Y:S01]  /*1f70*/  FADD R25, R17, 0.5 ;  /* 0x3f00000011197421 */ /* 0x000fe20000000000 */
[----:B------:R-:W-:Y:S01]  /*1f80*/  IABS R12, R19 ;  /* 0x00000013000c7213 */ /* 0x000fe20000000000 */
[----:B------:R-:W-:Y:S01]  /*1f90*/  IMAD.MOV.U32 R19, RZ, RZ, R13 ;  /* 0x000000ffff137224 */ /* 0x000fe200078e000d */
[----:B------:R-:W-:Y:S01]  /*1fa0*/  SHF.L.U32 R37, R26, R37, RZ ;  /* 0x000000251a257219 */ /* 0x000fe200000006ff */
[----:B------:R-:W-:-:S02]  /*1fb0*/  IMAD.MOV.U32 R13, RZ, RZ, R27 ;  /* 0x000000ffff0d7224 */ /* 0x000fc400078e001b */
[----:B------:R-:W-:Y:S01]  /*1fc0*/  FADD R27, R7, 0.5 ;  /* 0x3f000000071b7421 */ /* 0x000fe20000000000 */
[----:B------:R-:W-:Y:S01]  /*1fd0*/  FADD R26, R6, 0.5 ;  /* 0x3f000000061a7421 */ /* 0x000fe20000000000 */
[----:B------:R-:W0:Y:S01]  /*1fe0*/  F2I.TRUNC.NTZ R25, R25 ;  /* 0x0000001900197305 */ /* 0x000e22000020f100 */
[----:B------:R-:W-:Y:S01]  /*1ff0*/  IMAD.MOV.U32 R18, RZ, RZ, R12 ;  /* 0x000000ffff127224 */ /* 0x000fe200078e000c */
[----:B------:R-:W-:Y:S01]  /*2000*/  LOP3.LUT R16, R36, R16, R39, 0xfe, !PT ;  /* 0x0000001024107212 */ /* 0x000fe200078efe27 */
[----:B------:R-:W-:Y:S01]  /*2010*/  IMAD R42, R42, 0x4, R1 ;  /* 0x000000042a2a7824 */ /* 0x000fe200078e0201 */
[----:B------:R-:W-:Y:S02]  /*2020*/  FSETP.GE.AND P0, PT, R4, -0.5, PT ;  /* 0xbf0000000400780b */ /* 0x000fe40003f06000 */
[----:B------:R-:W-:Y:S02]  /*2030*/  FSETP.GE.AND P1, PT, R17, -0.5, PT ;  /* 0xbf0000001100780b */ /* 0x000fe40003f26000 */
[----:B------:R2:W-:Y:S01]  /*2040*/  F2I.TRUNC.NTZ R12, R26 ;  /* 0x0000001a000c7305 */ /* 0x0005e2000020f100 */
[----:B------:R-:W-:Y:S01]  /*2050*/  LOP3.LUT R4, R38, R16, R37, 0xfe, !PT ;  /* 0x0000001026047212 */ /* 0x000fe200078efe25 */
[----:B------:R3:W-:Y:S01]  /*2060*/  STL [R42], R19 ;  /* 0x000000132a007387 */ /* 0x0007e20000100800 */
[----:B------:R-:W-:-:S05]  /*2070*/  SEL R16, RZ, 0x1, P0 ;  /* 0x00000001ff107807 */ /* 0x000fca0000000000 */
[----:B------:R-:W5:Y:S01]  /*2080*/  F2I.TRUNC.NTZ R27, R27 ;  /* 0x0000001b001b7305 */ /* 0x000f62000020f100 */
[----:B--2---:R-:W-:Y:S02]  /*2090*/  SEL R26, RZ, 0x1, P1 ;  /* 0x00000001ff1a7807 */ /* 0x004fe40000800000 */
[----:B------:R-:W-:Y:S02]  /*20a0*/  FSETP.GE.AND P0, PT, R6, -0.5, PT ;  /* 0xbf0000000600780b */ /* 0x000fe40003f06000 */
[----:B---3--:R-:W-:Y:S02]  /*20b0*/  VIMNMX3 R19, R10, R19, R29, !PT ;  /* 0x000000130a13720f */ /* 0x008fe4000780011d */
[----:B------:R-:W-:Y:S01]  /*20c0*/  FSETP.GE.AND P1, PT, R7, -0.5, PT ;  /* 0xbf0000000700780b */ /* 0x000fe20003f26000 */
[----:B------:R2:W-:Y:S01]  /*20d0*/  STL [R42+0x8], R18 ;  /* 0x000008122a007387 */ /* 0x0005e20000100800 */
[----:B-1----:R-:W-:Y:S01]  /*20e0*/  IMAD.IADD R16, R5, 0x1, -R16 ;  /* 0x0000000105107824 */ /* 0x002fe200078e0a10 */
[----:B------:R-:W-:-:S02]  /*20f0*/  SEL R7, RZ, 0x1, P0 ;  /* 0x00000001ff077807 */ /* 0x000fc40000000000 */
[----:B------:R-:W-:Y:S01]  /*2100*/  SEL R6, RZ, 0x1, P1 ;  /* 0x00000001ff067807 */ /* 0x000fe20000800000 */
[----:B------:R1:W-:Y:S01]  /*2110*/  STL [R42+0xc], R13 ;  /* 0x00000c0d2a007387 */ /* 0x0003e20000100800 */
[----:B0-----:R-:W-:Y:S01]  /*2120*/  IMAD.IADD R25, R25, 0x1, -R26 ;  /* 0x0000000119197824 */ /* 0x001fe200078e0a1a */
[----:B--2---:R-:W-:Y:S01]  /*2130*/  VIMNMX R18, PT, PT, R19, R18, !PT ;  /* 0x0000001213127248 */ /* 0x004fe20007fe0100 */
[----:B------:R-:W-:Y:S02]  /*2140*/  IMAD.IADD R17, R16, 0x1, -R11 ;  /* 0x0000000110117824 */ /* 0x000fe400078e0a0b */
[----:B-----5:R-:W-:Y:S01]  /*2150*/  IMAD.IADD R6, R27, 0x1, -R6 ;  /* 0x000000011b067824 */ /* 0x020fe200078e0a06 */
[----:B-1----:R-:W-:Y:S01]  /*2160*/  VIMNMX R13, PT, PT, R18, R13, !PT ;  /* 0x0000000d120d7248 */ /* 0x002fe20007fe0100 */
[----:B------:R-:W-:Y:S01]  /*2170*/  IMAD.IADD R18, R12, 0x1, -R7 ;  /* 0x000000010c127824 */ /* 0x000fe200078e0a07 */
[----:B------:R-:W-:Y:S01]  /*2180*/  IADD3 R12, PT, PT, -R44, 0x1f, RZ ;  /* 0x0000001f2c0c7810 */ /* 0x000fe20007ffe1ff */
[----:B------:R-:W-:Y:S01]  /*2190*/  IMAD.IADD R5, R25, 0x1, -R16 ;  /* 0x0000000119057824 */ /* 0x000fe200078e0a10 */
[----:B------:R-:W-:Y:S01]  /*21a0*/  SHF.R.U32.HI R11, RZ, 0x1f, R17 ;  /* 0x0000001fff0b7819 */ /* 0x000fe20000011611 */
[----:B------:R-:W-:-:S02]  /*21b0*/  IMAD.IADD R25, R18, 0x1, -R25 ;  /* 0x0000000112197824 */ /* 0x000fc400078e0a19 */
[----:B------:R-:W-:Y:S02]  /*21c0*/  IMAD.IADD R18, R6, 0x1, -R18 ;  /* 0x0000000106127824 */ /* 0x000fe400078e0a12 */
[----:B----4-:R-:W-:Y:S01]  /*21d0*/  FMUL R20, R20, R8 ;  /* 0x0000000814147220 */ /* 0x010fe20000400000 */
[----:B------:R-:W-:Y:S01]  /*21e0*/  SHF.L.U32 R11, R11, R12, RZ ;  /* 0x0000000c0b0b7219 */ /* 0x000fe200000006ff */
[-C--:B------:R-:W-:Y:S01]  /*21f0*/  FMUL R21, R21, R8.reuse ;  /* 0x0000000815157220 */ /* 0x080fe20000400000 */
[----:B------:R-:W-:Y:S02]  /*2200*/  SHF.R.U32.HI R12, RZ, 0x1f, R25 ;  /* 0x0000001fff0c7819 */ /* 0x000fe40000011619 */
[----:B------:R-:W-:Y:S01]  /*2210*/  SHF.R.U32.HI R26, RZ, 0x1f, R18 ;  /* 0x0000001fff1a7819 */ /* 0x000fe20000011612 */
[----:B------:R-:W-:Y:S01]  /*2220*/  FADD R10, R20, 0.5 ;  /* 0x3f000000140a7421 */ /* 0x000fe20000000000 */
[----:B------:R-:W-:Y:S01]  /*2230*/  FMUL R22, R22, R8 ;  /* 0x0000000816167220 */ /* 0x000fe20000400000 */
[----:B------:R-:W-:Y:S01]  /*2240*/  FADD R16, R21, 0.5 ;  /* 0x3f00000015107421 */ /* 0x000fe20000000000 */
[----:B------:R-:W-:-:S02]  /*2250*/  SHF.L.U32 R45, R12, R45, RZ ;  /* 0x0000002d0c2d7219 */ /* 0x000fc400000006ff */
[----:B------:R-:W-:Y:S01]  /*2260*/  SHF.L.U32 R12, R26, R35, RZ ;  /* 0x000000231a0c7219 */ /* 0x000fe200000006ff */
[----:B------:R-:W-:Y:S01]  /*2270*/  FMUL R26, R23, R8 ;  /* 0x00000008171a7220 */ /* 0x000fe20000400000 */
[C---:B------:R-:W-:Y:S01]  /*2280*/  FADD R19, R22.reuse, 0.5 ;  /* 0x3f00000016137421 */ /* 0x040fe20000000000 */
[----:B------:R-:W0:Y:S01]  /*2290*/  F2I.TRUNC.NTZ R10, R10 ;  /* 0x0000000a000a7305 */ /* 0x000e22000020f100 */
[----:B------:R-:W-:Y:S01]  /*22a0*/  FSETP.GE.AND P2, PT, R22, -0.5, PT ;  /* 0xbf0000001600780b */ /* 0x000fe20003f46000 */
[----:B------:R-:W-:Y:S01]  /*22b0*/  FADD R22, R26, 0.5 ;  /* 0x3f0000001a167421 */ /* 0x000fe20000000000 */
[----:B------:R-:W-:-:S05]  /*22c0*/  FSETP.GE.AND P0, PT, R20, -0.5, PT ;  /* 0xbf0000001400780b */ /* 0x000fca0003f06000 */
[----:B------:R-:W1:Y:S01]  /*22d0*/  F2I.TRUNC.NTZ R16, R16 ;  /* 0x0000001000107305 */ /* 0x000e62000020f100 */
[----:B------:R-:W-:-:S07]  /*22e0*/  FSETP.GE.AND P1, PT, R21, -0.5, PT ;  /* 0xbf0000001500780b */ /* 0x000fce0003f26000 */
[----:B------:R2:W3:Y:S01]  /*22f0*/  F2I.TRUNC.NTZ R23, R19 ;  /* 0x0000001300177305 */ /* 0x0004e2000020f100 */
[----:B------:R-:W-:Y:S02]  /*2300*/  SHF.R.S32.HI R14, RZ, 0x1f, R43 ;  /* 0x0000001fff0e7819 */ /* 0x000fe4000001142b */
[----:B------:R-:W-:-:S05]  /*2310*/  SEL R21, RZ, 0x1, P1 ;  /* 0x00000001ff157807 */ /* 0x000fca0000800000 */
[----:B------:R-:W4:Y:S01]  /*2320*/  F2I.TRUNC.NTZ R22, R22 ;  /* 0x0000001600167305 */ /* 0x000f22000020f100 */
[----:B--2---:R-:W-:Y:S02]  /*2330*/  SEL R19, RZ, 0x1, P0 ;  /* 0x00000001ff137807 */ /* 0x004fe40000000000 */
[----:B------:R-:W-:Y:S02]  /*2340*/  SEL R20, RZ, 0x1, P2 ;  /* 0x00000001ff147807 */ /* 0x000fe40001000000 */
[----:B------:R-:W-:Y:S01]  /*2350*/  LEA.HI R14, R14, R43, RZ, 0x5 ;  /* 0x0000002b0e0e7211 */ /* 0x000fe200078f28ff */
[----:B0-----:R-:W-:Y:S01]  /*2360*/  IMAD.IADD R19, R10, 0x1, -R19 ;  /* 0x000000010a137824 */ /* 0x001fe200078e0a13 */
[----:B------:R-:W-:Y:S01]  /*2370*/  FSETP.GE.AND P2, PT, R26, -0.5, PT ;  /* 0xbf0000001a00780b */ /* 0x000fe20003f46000 */
[----:B-1----:R-:W-:Y:S01]  /*2380*/  IMAD.IADD R16, R16, 0x1, -R21 ;  /* 0x0000000110107824 */ /* 0x002fe200078e0a15 */
[----:B------:R-:W-:Y:S01]  /*2390*/  LOP3.LUT R14, R14, 0xffffffe0, RZ, 0xc0, !PT ;  /* 0xffffffe00e0e7812 */ /* 0x000fe200078ec0ff */
[----:B---3--:R-:W-:Y:S01]  /*23a0*/  IMAD.IADD R23, R23, 0x1, -R20 ;  /* 0x0000000117177824 */ /* 0x008fe200078e0a14 */
[----:B------:R-:W-:Y:S01]  /*23b0*/  SHF.R.U32.HI R7, RZ, 0x1f, R5 ;  /* 0x0000001fff077819 */ /* 0x000fe20000011605 */
[----:B------:R-:W-:Y:S01]  /*23c0*/  IMAD.IADD R6, R19, 0x1, -R6 ;  /* 0x0000000113067824 */ /* 0x000fe200078e0a06 */
[----:B------:R-:W-:-:S02]  /*23d0*/  IABS R17, R17 ;  /* 0x0000001100117213 */ /* 0x000fc40000000000 */
[----:B------:R-:W-:Y:S01]  /*23e0*/  SEL R20, RZ, 0x1, P2 ;  /* 0x00000001ff147807 */ /* 0x000fe20001000000 */
[----:B------:R-:W-:Y:S01]  /*23f0*/  IMAD.IADD R19, R16, 0x1, -R19 ;  /* 0x0000000110137824 */ /* 0x000fe200078e0a13 */
[----:B------:R-:W-:Y:S02]  /*2400*/  IABS R5, R5 ;  /* 0x0000000500057213 */ /* 0x000fe40000000000 */
[----:B------:R-:W-:Y:S01]  /*2410*/  IABS R8, R25 ;  /* 0x0000001900087213 */ /* 0x000fe20000000000 */
[----:B------:R-:W-:Y:S01]  /*2420*/  IMAD.IADD R16, R23, 0x1, -R16 ;  /* 0x0000000117107824 */ /* 0x000fe200078e0a10 */
[----:B------:R-:W-:Y:S01]  /*2430*/  IABS R25, R18 ;  /* 0x0000001200197213 */ /* 0x000fe20000000000 */
[----:B------:R-:W-:Y:S01]  /*2440*/  IMAD.IADD R14, R43, 0x1, -R14 ;  /* 0x000000012b0e7824 */ /* 0x000fe200078e0a0e */
[----:B----4-:R-:W-:Y:S01]  /*2450*/  IADD3 R20, PT, PT, -R23, R22, -R20 ;  /* 0x0000001617147210 */ /* 0x010fe20007ffe914 */
[----:B------:R-:W-:Y:S02]  /*2460*/  IMAD.MOV.U32 R18, RZ, RZ, R17 ;  /* 0x000000ffff127224 */ /* 0x000fe400078e0011 */
[----:B------:R-:W-:Y:S01]  /*2470*/  IMAD.MOV.U32 R17, RZ, RZ, R5 ;  /* 0x000000ffff117224 */ /* 0x000fe200078e0005 */
[----:B------:R-:W-:Y:S01]  /*2480*/  IABS R21, R6 ;  /* 0x0000000600157213 */ /* 0x000fe20000000000 */
[----:B------:R-:W-:Y:S01]  /*2490*/  IMAD R44, R44, 0x4, R1 ;  /* 0x000000042c2c7824 */ /* 0x000fe200078e0201 */
[----:B------:R-:W-:Y:S01]  /*24a0*/  IABS R23, R19 ;  /* 0x0000001300177213 */ /* 0x000fe20000000000 */
[----:B------:R-:W-:Y:S01]  /*24b0*/  IMAD.MOV.U32 R5, RZ, RZ, R25 ;  /* 0x000000ffff057224 */ /* 0x000fe200078e0019 */
[----:B------:R-:W-:Y:S01]  /*24c0*/  IABS R25, R16 ;  /* 0x0000001000197213 */ /* 0x000fe20000000000 */
[----:B------:R-:W-:Y:S01]  /*24d0*/  IMAD R10, R14, 0x4, R1 ;  /* 0x000000040e0a7824 */ /* 0x000fe200078e0201 */
[----:B------:R-:W-:Y:S01]  /*24e0*/  IABS R27, R20 ;  /* 0x00000014001b7213 */ /* 0x000fe20000000000 */
[----:B------:R-:W-:Y:S01]  /*24f0*/  STL [R42+0x4], R29 ;  /* 0x0000041d2a007387 */ /* 0x000fe20000100800 */
[----:B------:R-:W-:-:S03]  /*2500*/  SHF.L.U32 R7, R7, R32, RZ ;  /* 0x0000002007077219 */ /* 0x000fc600000006ff */
[----:B------:R-:W-:Y:S01]  /*2510*/  STL [R44], R18 ;  /* 0x000000122c007387 */ /* 0x000fe20000100800 */
[----:B------:R-:W-:-:S03]  /*2520*/  LOP3.LUT R4, R7, R11, R4, 0xfe, !PT ;  /* 0x0000000b07047212 */ /* 0x000fc600078efe04 */
[----:B------:R-:W-:Y:S04]  /*2530*/  STL [R44+0x4], R17 ;  /* 0x000004112c007387 */ /* 0x000fe80000100800 */
[----:B------:R0:W-:Y:S04]  /*2540*/  STL [R44+0x8], R8 ;  /* 0x000008082c007387 */ /* 0x0001e80000100800 */
[----:B------:R1:W-:Y:S04]  /*2550*/  STL [R44+0xc], R5 ;  /* 0x00000c052c007387 */ /* 0x0003e80000100800 */
[----:B------:R2:W-:Y:S04]  /*2560*/  STL [R10], R21 ;  /* 0x000000150a007387 */ /* 0x0005e80000100800 */
[----:B------:R2:W-:Y:S04]  /*2570*/  STL [R10+0x4], R23 ;  /* 0x000004170a007387 */ /* 0x0005e80000100800 */
[----:B------:R2:W-:Y:S04]  /*2580*/  STL [R10+0x8], R25 ;  /* 0x000008190a007387 */ /* 0x0005e80000100800 */
[----:B------:R2:W-:Y:S01]  /*2590*/  STL [R10+0xc], R27 ;  /* 0x00000c1b0a007387 */ /* 0x0005e20000100800 */
[----:B------:R-:W-:-:S02]  /*25a0*/  VIMNMX3 R13, R13, R18, R17, !PT ;  /* 0x000000120d0d720f */ /* 0x000fc40007800111 */
[----:B------:R-:W-:Y:S02]  /*25b0*/  LOP3.LUT R4, R12, R4, R45, 0xfe, !PT ;  /* 0x000000040c047212 */ /* 0x000fe400078efe2d */
[----:B------:R-:W-:Y:S02]  /*25c0*/  IADD3 R7, PT, PT, -R14, 0x1f, RZ ;  /* 0x0000001f0e077810 */ /* 0x000fe40007ffe1ff */
[----:B------:R-:W-:Y:S02]  /*25d0*/  SHF.R.U32.HI R6, RZ, 0x1f, R6 ;  /* 0x0000001fff067819 */ /* 0x000fe40000011606 */
[----:B------:R-:W-:Y:S02]  /*25e0*/  SHF.R.U32.HI R12, RZ, 0x1f, R19 ;  /* 0x0000001fff0c7819 */ /* 0x000fe40000011613 */
[----:B0-----:R-:W-:Y:S02]  /*25f0*/  VIMNMX R8, PT, PT, R13, R8, !PT ;  /* 0x000000080d087248 */ /* 0x001fe40007fe0100 */
[----:B------:R-:W-:-:S02]  /*2600*/  SHF.L.U32 R7, R6, R7, RZ ;  /* 0x0000000706077219 */ /* 0x000fc400000006ff */
[----:B------:R-:W-:Y:S02]  /*2610*/  SHF.L.U32 R12, R12, R15, RZ ;  /* 0x0000000f0c0c7219 */ /* 0x000fe400000006ff */
[----:B------:R-:W-:Y:S02]  /*2620*/  SHF.R.U32.HI R11, RZ, 0x1f, R16 ;  /* 0x0000001fff0b7819 */ /* 0x000fe40000011610 */
[----:B------:R-:W-:Y:S02]  /*2630*/  VIMNMX R8, PT, PT, R8, R5, !PT ;  /* 0x0000000508087248 */ /* 0x000fe40007fe0100 */
[----:B------:R-:W-:Y:S02]  /*2640*/  LOP3.LUT R7, R12, R7, R4, 0xfe, !PT ;  /* 0x000000070c077212 */ /* 0x000fe400078efe04 */
[----:B------:R-:W-:Y:S02]  /*2650*/  SHF.L.U32 R11, R11, R24, RZ ;  /* 0x000000180b0b7219 */ /* 0x000fe400000006ff */
[----:B------:R-:W-:-:S02]  /*2660*/  SHF.R.U32.HI R4, RZ, 0x1f, R20 ;  /* 0x0000001fff047819 */ /* 0x000fc40000011614 */
[----:B------:R-:W-:Y:S02]  /*2670*/  VIMNMX3 R8, R8, R21, R23, !PT ;  /* 0x000000150808720f */ /* 0x000fe40007800117 */
[----:B------:R-:W-:Y:S02]  /*2680*/  LOP3.LUT R4, R4, R7, R11, 0xfe, !PT ;  /* 0x0000000704047212 */ /* 0x000fe400078efe0b */
[----:B-1----:R-:W-:Y:S01]  /*2690*/  VIMNMX3.RELU R5, R8, R25, R27, !PT ;  /* 0x000000190805720f */ /* 0x002fe2000780111b */
[----:B--2---:R-:W-:Y:S06]  /*26a0*/  BRA `(.L_x_3) ;  /* 0x0000000c00847947 */ /* 0x004fec0003800000 */
.L_x_2:
[----:B------:R-:W-:Y:S02]  /*26b0*/  ISETP.GE.U32.AND P0, PT, R9, R6, PT ;  /* 0x000000060900720c */ /* 0x000fe40003f06070 */
[----:B------:R-:W-:-:S04]  /*26c0*/  SHF.R.S32.HI R4, RZ, 0x1f, R9 ;  /* 0x0000001fff047819 */ /* 0x000fc80000011409 */
[----:B------:R-:W-:-:S13]  /*26d0*/  ISETP.GE.U32.AND.EX P0, PT, R4, R7, PT, P0 ;  /* 0x000000070400720c */ /* 0x000fda0003f06100 */
[----:B------:R-:W-:Y:S05]  /*26e0*/  @!P0 BRA `(.L_x_4) ;  /* 0x0000000000288947 */ /* 0x000fea0003800000 */
[----:B------:R0:W-:Y:S01]  /*26f0*/  STL.128 [R1], RZ ;  /* 0x000000ff01007387 */ /* 0x0001e20000100c00 */
[----:B------:R-:W-:-:S03]  /*2700*/  CS2R R4, SRZ ;  /* 0x0000000000047805 */ /* 0x000fc6000001ff00 */
[----:B------:R0:W-:Y:S04]  /*2710*/  STL.128 [R1+0x10], RZ ;  /* 0x000010ff01007387 */ /* 0x0001e80000100c00 */
[----:B------:R0:W-:Y:S04]  /*2720*/  STL.128 [R1+0x20], RZ ;  /* 0x000020ff01007387 */ /* 0x0001e80000100c00 */
[----:B------:R0:W-:Y:S04]  /*2730*/  STL.128 [R1+0x30], RZ ;  /* 0x000030ff01007387 */ /* 0x0001e80000100c00 */
[----:B------:R0:W-:Y:S04]  /*2740*/  STL.128 [R1+0x40], RZ ;  /* 0x000040ff01007387 */ /* 0x0001e80000100c00 */
[----:B------:R0:W-:Y:S04]  /*2750*/  STL.128 [R1+0x50], RZ ;  /* 0x000050ff01007387 */ /* 0x0001e80000100c00 */
[----:B------:R0:W-:Y:S04]  /*2760*/  STL.128 [R1+0x60], RZ ;  /* 0x000060ff01007387 */ /* 0x0001e80000100c00 */
[----:B------:R0:W-:Y:S01]  /*2770*/  STL.128 [R1+0x70], RZ ;  /* 0x000070ff01007387 */ /* 0x0001e20000100c00 */
[----:B------:R-:W-:Y:S05]  /*2780*/  BRA `(.L_x_3) ;  /* 0x0000000c004c7947 */ /* 0x000fea0003800000 */
.L_x_4:
[----:B------:R-:W-:Y:S01]  /*2790*/  ISETP.GE.AND P0, PT, R9, R6, PT ;  /* 0x000000060900720c */ /* 0x000fe20003f06270 */
[----:B------:R-:W-:Y:S01]  /*27a0*/  BSSY.RECONVERGENT B1, `(.L_x_5) ;  /* 0x0000087000017945 */ /* 0x000fe20003800200 */
[----:B------:R-:W-:-:S11]  /*27b0*/  CS2R R4, SRZ ;  /* 0x0000000000047805 */ /* 0x000fd6000001ff00 */
[----:B------:R-:W-:Y:S05]  /*27c0*/  @P0 BRA `(.L_x_6) ;  /* 0x0000000800100947 */ /* 0x000fea0003800000 */
[----:B------:R-:W-:Y:S01]  /*27d0*/  IADD3 R10, PT, PT, R10, -R6, R13 ;  /* 0x800000060a0a7210 */ /* 0x000fe20007ffe00d */
[----:B------:R-:W-:Y:S01]  /*27e0*/  BSSY.RECONVERGENT B2, `(.L_x_7) ;  /* 0x0000064000027945 */ /* 0x000fe20003800200 */
[----:B------:R-:W-:Y:S02]  /*27f0*/  LOP3.LUT R7, R6, 0x3, RZ, 0xc0, !PT ;  /* 0x0000000306077812 */ /* 0x000fe400078ec0ff */
[----:B------:R-:W-:Y:S02]  /*2800*/  CS2R R4, SRZ ;  /* 0x0000000000047805 */ /* 0x000fe4000001ff00 */
[----:B------:R-:W-:Y:S01]  /*2810*/  ISETP.GT.U32.AND P0, PT, R10, -0x4, PT ;  /* 0xfffffffc0a00780c */ /* 0x000fe20003f04070 */
[----:B------:R-:W-:Y:S02]  /*2820*/  IMAD.MOV.U32 R17, RZ, RZ, R9 ;  /* 0x000000ffff117224 */ /* 0x000fe400078e0009 */
[----:B------:R-:W-:-:S10]  /*2830*/  IMAD.MOV.U32 R10, RZ, RZ, RZ ;  /* 0x000000ffff0a7224 */ /* 0x000fd400078e00ff */
[----:B------:R-:W-:Y:S05]  /*2840*/  @P0 BRA `(.L_x_8) ;  /* 0x0000000400740947 */ /* 0x000fea0003800000 */
[----:B------:R-:W-:Y:S01]  /*2850*/  BSSY.RECONVERGENT B3, `(.L_x_9) ;  /* 0x000005b000037945 */ /* 0x000fe20003800200 */
[C---:B------:R-:W-:Y:S01]  /*2860*/  IADD3 R13, PT, PT, -R9.reuse, R6, -R7 ;  /* 0x00000006090d7210 */ /* 0x040fe20007ffe907 */
[----:B------:R-:W-:Y:S02]  /*2870*/  VIADD R12, R9, 0x1 ;  /* 0x00000001090c7836 */ /* 0x000fe40000000000 */
[----:B------:R-:W-:-:S07]  /*2880*/  IMAD.MOV.U32 R5, RZ, RZ, RZ ;  /* 0x000000ffff057224 */ /* 0x000fce00078e00ff */
.L_x_10:
[----:B------:R-:W0:Y:S01]  /*2890*/  LDC.64 R16, c[0x0][0x380] ;  /* 0x0000e000ff107b82 */ /* 0x000e220000000a00 */
[----:B------:R-:W-:-:S04]  /*28a0*/  VIADD R15, R12, 0xffffffff ;  /* 0xffffffff0c0f7836 */ /* 0x000fc80000000000 */
[----:B0-----:R-:W-:-:S05]  /*28b0*/  IMAD.WIDE R16, R15, 0x4, R16 ;  /* 0x000000040f107825 */ /* 0x001fca00078e0210 */
[----:B------:R-:W2:Y:S04]  /*28c0*/  LDG.E.CONSTANT R19, desc[UR8][R16.64] ;  /* 0x0000000810137981 */ /* 0x000ea8000c1e9900 */
[----:B------:R-:W3:Y:S04]  /*28d0*/  LDG.E.CONSTANT R23, desc[UR8][R16.64+0x4] ;  /* 0x0000040810177981 */ /* 0x000ee8000c1e9900 */
[----:B------:R-:W4:Y:S04]  /*28e0*/  LDG.E.CONSTANT R25, desc[UR8][R16.64+0x8] ;  /* 0x0000080810197981 */ /* 0x000f28000c1e9900 */
[----:B------:R0:W5:Y:S01]  /*28f0*/  LDG.E.CONSTANT R27, desc[UR8][R16.64+0xc] ;  /* 0x00000c08101b7981 */ /* 0x000162000c1e9900 */
[----:B------:R-:W-:Y:S01]  /*2900*/  SHF.R.S32.HI R14, RZ, 0x1f, R15 ;  /* 0x0000001fff0e7819 */ /* 0x000fe2000001140f */
[----:B------:R-:W-:-:S02]  /*2910*/  VIADD R22, R12, 0x1 ;  /* 0x000000010c167836 */ /* 0x000fc40000000000 */
[----:B------:R-:W-:Y:S01]  /*2920*/  VIADD R13, R13, 0xfffffffc ;  /* 0xfffffffc0d0d7836 */ /* 0x000fe20000000000 */
[----:B------:R-:W-:-:S04]  /*2930*/  LEA.HI R14, R14, R15, RZ, 0x5 ;  /* 0x0000000f0e0e7211 */ /* 0x000fc800078f28ff */
[----:B------:R-:W-:Y:S02]  /*2940*/  LOP3.LUT R14, R14, 0xffffffe0, RZ, 0xc0, !PT ;  /* 0xffffffe00e0e7812 */ /* 0x000fe400078ec0ff */
[----:B0-----:R-:W-:-:S03]  /*2950*/  SHF.R.S32.HI R17, RZ, 0x1f, R22 ;  /* 0x0000001fff117819 */ /* 0x001fc60000011416 */
[----:B------:R-:W-:Y:S01]  /*2960*/  IMAD.IADD R14, R15, 0x1, -R14 ;  /* 0x000000010f0e7824 */ /* 0x000fe200078e0a0e */
[----:B------:R-:W-:Y:S01]  /*2970*/  LEA.HI R17, R17, R22, RZ, 0x5 ;  /* 0x0000001611117211 */ /* 0x000fe200078f28ff */
[----:B--2---:R-:W-:-:S04]  /*2980*/  FMUL R19, R19, R8 ;  /* 0x0000000813137220 */ /* 0x004fc80000400000 */
[C---:B------:R-:W-:Y:S01]  /*2990*/  FADD R20, R19.reuse, 0.5 ;  /* 0x3f00000013147421 */ /* 0x040fe20000000000 */
[----:B------:R-:W-:Y:S01]  /*29a0*/  FSETP.GE.AND P0, PT, R19, -0.5, PT ;  /* 0xbf0000001300780b */ /* 0x000fe20003f06000 */
[-C--:B---3--:R-:W-:Y:S01]  /*29b0*/  FMUL R19, R23, R8.reuse ;  /* 0x0000000817137220 */ /* 0x088fe20000400000 */
[----:B------:R-:W-:Y:S01]  /*29c0*/  SHF.R.S32.HI R23, RZ, 0x1f, R12 ;  /* 0x0000001fff177819 */ /* 0x000fe2000001140c */
[----:B------:R-:W0:Y:S01]  /*29d0*/  F2I.TRUNC.NTZ R21, R20 ;  /* 0x0000001400157305 */ /* 0x000e22000020f100 */
[----:B------:R-:W-:Y:S01]  /*29e0*/  SEL R18, RZ, 0x1, P0 ;  /* 0x00000001ff127807 */ /* 0x000fe20000000000 */
[-C--:B----4-:R-:W-:Y:S01]  /*29f0*/  FMUL R24, R25, R8.reuse ;  /* 0x0000000819187220 */ /* 0x090fe20000400000 */
[----:B------:R-:W-:Y:S01]  /*2a00*/  FADD R16, R19, 0.5 ;  /* 0x3f00000013107421 */ /* 0x000fe20000000000 */
[----:B-----5:R-:W-:Y:S01]  /*2a10*/  FMUL R28, R27, R8 ;  /* 0x000000081b1c7220 */ /* 0x020fe20000400000 */
[----:B------:R-:W-:Y:S01]  /*2a20*/  LOP3.LUT R25, R17, 0xffffffe0, RZ, 0xc0, !PT ;  /* 0xffffffe011197812 */ /* 0x000fe200078ec0ff */
[----:B------:R-:W-:Y:S01]  /*2a30*/  FADD R26, R24, 0.5 ;  /* 0x3f000000181a7421 */ /* 0x000fe20000000000 */
[----:B------:R-:W-:Y:S01]  /*2a40*/  FSETP.GE.AND P0, PT, R19, -0.5, PT ;  /* 0xbf0000001300780b */ /* 0x000fe20003f06000 */
[----:B------:R-:W-:Y:S01]  /*2a50*/  FADD R30, R28, 0.5 ;  /* 0x3f0000001c1e7421 */ /* 0x000fe20000000000 */
[----:B------:R1:W2:Y:S01]  /*2a60*/  F2I.TRUNC.NTZ R20, R16 ;  /* 0x0000001000147305 */ /* 0x0002a2000020f100 */
[----:B------:R-:W-:-:S02]  /*2a70*/  FSETP.GE.AND P1, PT, R24, -0.5, PT ;  /* 0xbf0000001800780b */ /* 0x000fc40003f26000 */
[----:B------:R-:W-:Y:S02]  /*2a80*/  FSETP.GE.AND P2, PT, R28, -0.5, PT ;  /* 0xbf0000001c00780b */ /* 0x000fe40003f46000 */
[----:B------:R-:W-:Y:S01]  /*2a90*/  LEA.HI R23, R23, R12, RZ, 0x5 ;  /* 0x0000000c17177211 */ /* 0x000fe200078f28ff */
[----:B0-----:R-:W-:Y:S01]  /*2aa0*/  IMAD.IADD R15, R21, 0x1, -R18 ;  /* 0x00000001150f7824 */ /* 0x001fe200078e0a12 */
[----:B------:R-:W-:Y:S01]  /*2ab0*/  SEL R19, RZ, 0x1, P0 ;  /* 0x00000001ff137807 */ /* 0x000fe20000000000 */
[----:B------:R-:W-:Y:S01]  /*2ac0*/  VIADD R18, R12, 0x2 ;  /* 0x000000020c127836 */ /* 0x000fe20000000000 */
[----:B------:R-:W0:Y:S01]  /*2ad0*/  F2I.TRUNC.NTZ R27, R26 ;  /* 0x0000001a001b7305 */ /* 0x000e22000020f100 */
[----:B------:R-:W-:Y:S01]  /*2ae0*/  IMAD.IADD R17, R15, 0x1, -R10 ;  /* 0x000000010f117824 */ /* 0x000fe200078e0a0a */
[----:B------:R-:W-:Y:S01]  /*2af0*/  IADD3 R10, PT, PT, -R14, 0x1f, RZ ;  /* 0x0000001f0e0a7810 */ /* 0x000fe20007ffe1ff */
[----:B-1----:R-:W-:Y:S01]  /*2b00*/  IMAD.IADD R16, R22, 0x1, -R25 ;  /* 0x0000000116107824 */ /* 0x002fe200078e0a19 */
[----:B------:R-:W-:Y:S01]  /*2b10*/  SHF.R.S32.HI R21, RZ, 0x1f, R18 ;  /* 0x0000001fff157819 */ /* 0x000fe20000011412 */
[----:B------:R-:W-:Y:S01]  /*2b20*/  IMAD R14, R14, 0x4, R1 ;  /* 0x000000040e0e7824 */ /* 0x000fe200078e0201 */
[----:B------:R-:W-:Y:S01]  /*2b30*/  SEL R24, RZ, 0x1, P2 ;  /* 0x00000001ff187807 */ /* 0x000fe20001000000 */
[----:B--2---:R-:W-:Y:S01]  /*2b40*/  IMAD.IADD R20, R20, 0x1, -R19 ;  /* 0x0000000114147824 */ /* 0x004fe200078e0a13 */
[----:B------:R-:W-:Y:S01]  /*2b50*/  LEA.HI R21, R21, R18, RZ, 0x5 ;  /* 0x0000001215157211 */ /* 0x000fe200078f28ff */
[----:B------:R-:W1:Y:S01]  /*2b60*/  F2I.TRUNC.NTZ R31, R30 ;  /* 0x0000001e001f7305 */ /* 0x000e62000020f100 */
[----:B------:R-:W-:Y:S01]  /*2b70*/  LOP3.LUT R23, R23, 0xffffffe0, RZ, 0xc0, !PT ;  /* 0xffffffe017177812 */ /* 0x000fe200078ec0ff */
[----:B------:R-:W-:Y:S01]  /*2b80*/  IMAD.IADD R15, R20, 0x1, -R15 ;  /* 0x00000001140f7824 */ /* 0x000fe200078e0a0f */
[----:B------:R-:W-:Y:S01]  /*2b90*/  LOP3.LUT R29, R21, 0xffffffe0, RZ, 0xc0, !PT ;  /* 0xffffffe0151d7812 */ /* 0x000fe200078ec0ff */
[----:B------:R-:W-:Y:S01]  /*2ba0*/  IMAD R19, R16, 0x4, R1 ;  /* 0x0000000410137824 */ /* 0x000fe200078e0201 */
[----:B------:R-:W-:Y:S01]  /*2bb0*/  SHF.R.U32.HI R21, RZ, 0x1f, R17 ;  /* 0x0000001fff157819 */ /* 0x000fe20000011611 */
[----:B------:R-:W-:Y:S01]  /*2bc0*/  IMAD.IADD R22, R12, 0x1, -R23 ;  /* 0x000000010c167824 */ /* 0x000fe200078e0a17 */
[----:B------:R-:W-:Y:S01]  /*2bd0*/  IABS R17, R17 ;  /* 0x0000001100117213 */ /* 0x000fe20000000000 */
[----:B------:R-:W-:Y:S01]  /*2be0*/  IMAD.IADD R18, R18, 0x1, -R29 ;  /* 0x0000000112127824 */ /* 0x000fe200078e0a1d */
[----:B------:R-:W-:Y:S01]  /*2bf0*/  SHF.L.U32 R21, R21, R10, RZ ;  /* 0x0000000a15157219 */ /* 0x000fe200000006ff */
[----:B------:R-:W-:Y:S01]  /*2c00*/  VIADD R12, R12, 0x4 ;  /* 0x000000040c0c7836 */ /* 0x000fe20000000000 */
[----:B------:R-:W-:Y:S01]  /*2c10*/  SEL R10, RZ, 0x1, P1 ;  /* 0x00000001ff0a7807 */ /* 0x000fe20000800000 */
[----:B------:R-:W-:Y:S01]  /*2c20*/  IMAD R23, R18, 0x4, R1 ;  /* 0x0000000412177824 */ /* 0x000fe200078e0201 */
[----:B------:R-:W-:Y:S01]  /*2c30*/  IABS R25, R15 ;  /* 0x0000000f00197213 */ /* 0x000fe20000000000 */
[----:B------:R2:W-:Y:S01]  /*2c40*/  STL [R14], R17 ;  /* 0x000000110e007387 */ /* 0x0005e20000100800 */
[----:B------:R-:W-:Y:S01]  /*2c50*/  SHF.R.U32.HI R15, RZ, 0x1f, R15 ;  /* 0x0000001fff0f7819 */ /* 0x000fe2000001160f */
[----:B0-----:R-:W-:Y:S01]  /*2c60*/  IMAD.IADD R27, R27, 0x1, -R10 ;  /* 0x000000011b1b7824 */ /* 0x001fe200078e0a0a */
[----:B------:R-:W-:Y:S01]  /*2c70*/  ISETP.NE.AND P0, PT, R13, RZ, PT ;  /* 0x000000ff0d00720c */ /* 0x000fe20003f05270 */
[----:B-1----:R-:W-:Y:S01]  /*2c80*/  IMAD.IADD R10, R31, 0x1, -R24 ;  /* 0x000000011f0a7824 */ /* 0x002fe200078e0a18 */
[----:B------:R-:W-:Y:S01]  /*2c90*/  IADD3 R24, PT, PT, -R22, 0x1f, RZ ;  /* 0x0000001f16187810 */ /* 0x000fe20007ffe1ff */
[----:B------:R-:W-:Y:S01]  /*2ca0*/  IMAD.IADD R20, R27, 0x1, -R20 ;  /* 0x000000011b147824 */ /* 0x000fe200078e0a14 */
[----:B------:R-:W-:Y:S01]  /*2cb0*/  VIMNMX R5, PT, PT, R5, R17, !PT ;  /* 0x0000001105057248 */ /* 0x000fe20007fe0100 */
[----:B------:R-:W-:Y:S01]  /*2cc0*/  IMAD.IADD R27, R10, 0x1, -R27 ;  /* 0x000000010a1b7824 */ /* 0x000fe200078e0a1b */
[----:B------:R-:W-:Y:S01]  /*2cd0*/  SHF.L.U32 R15, R15, R24, RZ ;  /* 0x000000180f0f7219 */ /* 0x000fe200000006ff */
[----:B------:R-:W-:Y:S01]  /*2ce0*/  IMAD R22, R22, 0x4, R1 ;  /* 0x0000000416167824 */ /* 0x000fe200078e0201 */
[----:B------:R-:W-:-:S02]  /*2cf0*/  IABS R26, R20 ;  /* 0x00000014001a7213 */ /* 0x000fc40000000000 */
[----:B------:R-:W-:Y:S02]  /*2d00*/  IABS R28, R27 ;  /* 0x0000001b001c7213 */ /* 0x000fe40000000000 */
[----:B------:R2:W-:Y:S01]  /*2d10*/  STL [R22], R25 ;  /* 0x0000001916007387 */ /* 0x0005e20000100800 */
[----:B------:R-:W-:Y:S02]  /*2d20*/  LOP3.LUT R4, R15, R21, R4, 0xfe, !PT ;  /* 0x000000150f047212 */ /* 0x000fe400078efe04 */
[----:B------:R-:W-:Y:S01]  /*2d30*/  IADD3 R18, PT, PT, -R18, 0x1f, RZ ;  /* 0x0000001f12127810 */ /* 0x000fe20007ffe1ff */
[----:B------:R2:W-:Y:S01]  /*2d40*/  STL [R19], R26 ;  /* 0x0000001a13007387 */ /* 0x0005e20000100800 */
[----:B------:R-:W-:Y:S02]  /*2d50*/  IADD3 R15, PT, PT, -R16, 0x1f, RZ ;  /* 0x0000001f100f7810 */ /* 0x000fe40007ffe1ff */
[----:B------:R-:W-:Y:S01]  /*2d60*/  SHF.R.U32.HI R20, RZ, 0x1f, R20 ;  /* 0x0000001fff147819 */ /* 0x000fe20000011614 */
[----:B------:R2:W-:Y:S01]  /*2d70*/  STL [R23], R28 ;  /* 0x0000001c17007387 */ /* 0x0005e20000100800 */
[----:B------:R-:W-:-:S02]  /*2d80*/  SHF.R.U32.HI R27, RZ, 0x1f, R27 ;  /* 0x0000001fff1b7819 */ /* 0x000fc4000001161b */
[----:B------:R-:W-:Y:S02]  /*2d90*/  VIMNMX R5, PT, PT, R5, R25, !PT ;  /* 0x0000001905057248 */ /* 0x000fe40007fe0100 */
[----:B------:R-:W-:Y:S02]  /*2da0*/  SHF.L.U32 R15, R20, R15, RZ ;  /* 0x0000000f140f7219 */ /* 0x000fe400000006ff */
[----:B------:R-:W-:Y:S02]  /*2db0*/  SHF.L.U32 R18, R27, R18, RZ ;  /* 0x000000121b127219 */ /* 0x000fe400000006ff */
[----:B------:R-:W-:Y:S02]  /*2dc0*/  VIMNMX R5, PT, PT, R5, R26, !PT ;  /* 0x0000001a05057248 */ /* 0x000fe40007fe0100 */
[----:B------:R-:W-:Y:S02]  /*2dd0*/  LOP3.LUT R4, R18, R15, R4, 0xfe, !PT ;  /* 0x0000000f12047212 */ /* 0x000fe400078efe04 */
[----:B------:R-:W-:Y:S01]  /*2de0*/  VIMNMX R5, PT, PT, R5, R28, !PT ;  /* 0x0000001c05057248 */ /* 0x000fe20007fe0100 */
[----:B--2---:R-:W-:Y:S06]  /*2df0*/  @P0 BRA `(.L_x_10) ;  /* 0xfffffff800a40947 */ /* 0x004fec000383ffff */
[----:B------:R-:W-:Y:S05]  /*2e00*/  BSYNC.RECONVERGENT B3 ;  /* 0x0000000000037941 */ /* 0x000fea0003800200 */
.L_x_9:
[----:B------:R-:W-:-:S07]  /*2e10*/  VIADD R17, R12, 0xffffffff ;  /* 0xffffffff0c117836 */ /* 0x000fce0000000000 */
.L_x_8:
[----:B------:R-:W-:Y:S05]  /*2e20*/  BSYNC.RECONVERGENT B2 ;  /* 0x0000000000027941 */ /* 0x000fea0003800200 */
.L_x_7:
[----:B------:R-:W-:-:S13]  /*2e30*/  ISETP.NE.AND P0, PT, R7, RZ, PT ;  /* 0x000000ff0700720c */ /* 0x000fda0003f05270 */
[----:B------:R-:W-:Y:S05]  /*2e40*/  @!P0 BRA `(.L_x_6) ;  /* 0x0000000000708947 */ /* 0x000fea0003800000 */
[----:B------:R-:W0:Y:S01]  /*2e50*/  LDC.64 R12, c[0x0][0x380] ;  /* 0x0000e000ff0c7b82 */ /* 0x000e220000000a00 */
[----:B------:R-:W-:-:S07]  /*2e60*/  IMAD.MOV R7, RZ, RZ, -R7 ;  /* 0x000000ffff077224 */ /* 0x000fce00078e0a07 */
.L_x_11:
[----:B01----:R-:W-:-:S06]  /*2e70*/  IMAD.WIDE R14, R17, 0x4, R12 ;  /* 0x00000004110e7825 */ /* 0x003fcc00078e020c */
[----:B------:R-:W2:Y:S01]  /*2e80*/  LDG.E.CONSTANT R15, desc[UR8][R14.64] ;  /* 0x000000080e0f7981 */ /* 0x000ea2000c1e9900 */
[----:B------:R-:W-:Y:S02]  /*2e90*/  VIADD R7, R7, 0x1 ;  /* 0x0000000107077836 */ /* 0x000fe40000000000 */
[----:B--2---:R-:W-:-:S04]  /*2ea0*/  FMUL R16, R15, R8 ;  /* 0x000000080f107220 */ /* 0x004fc80000400000 */
[C---:B------:R-:W-:Y:S01]  /*2eb0*/  FADD R19, R16.reuse, 0.5 ;  /* 0x3f00000010137421 */ /* 0x040fe20000000000 */
[----:B------:R-:W-:Y:S02]  /*2ec0*/  FSETP.GE.AND P0, PT, R16, -0.5, PT ;  /* 0xbf0000001000780b */ /* 0x000fe40003f06000 */
[----:B------:R-:W-:Y:S02]  /*2ed0*/  SHF.R.S32.HI R16, RZ, 0x1f, R17 ;  /* 0x0000001fff107819 */ /* 0x000fe40000011411 */
[----:B------:R-:W-:Y:S01]  /*2ee0*/  SEL R18, RZ, 0x1, P0 ;  /* 0x00000001ff127807 */ /* 0x000fe20000000000 */
[----:B------:R-:W0:Y:S01]  /*2ef0*/  F2I.TRUNC.NTZ R19, R19 ;  /* 0x0000001300137305 */ /* 0x000e22000020f100 */
[----:B------:R-:W-:Y:S02]  /*2f00*/  LEA.HI R16, R16, R17, RZ, 0x5 ;  /* 0x0000001110107211 */ /* 0x000fe400078f28ff */
[----:B------:R-:W-:Y:S02]  /*2f10*/  ISETP.NE.AND P0, PT, R7, RZ, PT ;  /* 0x000000ff0700720c */ /* 0x000fe40003f05270 */
[----:B------:R-:W-:-:S05]  /*2f20*/  LOP3.LUT R16, R16, 0xffffffe0, RZ, 0xc0, !PT ;  /* 0xffffffe010107812 */ /* 0x000fca00078ec0ff */
[C---:B------:R-:W-:Y:S02]  /*2f30*/  IMAD.IADD R16, R17.reuse, 0x1, -R16 ;  /* 0x0000000111107824 */ /* 0x040fe400078e0a10 */
[----:B------:R-:W-:Y:S02]  /*2f40*/  VIADD R17, R17, 0x1 ;  /* 0x0000000111117836 */ /* 0x000fe40000000000 */
[C---:B------:R-:W-:Y:S01]  /*2f50*/  IMAD R14, R16.reuse, 0x4, R1 ;  /* 0x00000004100e7824 */ /* 0x040fe200078e0201 */
[----:B------:R-:W-:Y:S01]  /*2f60*/  IADD3 R15, PT, PT, -R16, 0x1f, RZ ;  /* 0x0000001f100f7810 */ /* 0x000fe20007ffe1ff */
[----:B0-----:R-:W-:-:S04]  /*2f70*/  IMAD.IADD R21, R19, 0x1, -R18 ;  /* 0x0000000113157824 */ /* 0x001fc800078e0a12 */
[----:B------:R-:W-:-:S05]  /*2f80*/  IMAD.IADD R10, R21, 0x1, -R10 ;  /* 0x00000001150a7824 */ /* 0x000fca00078e0a0a */
[----:B------:R-:W-:Y:S02]  /*2f90*/  IABS R18, R10 ;  /* 0x0000000a00127213 */ /* 0x000fe40000000000 */
[----:B------:R-:W-:Y:S02]  /*2fa0*/  SHF.R.U32.HI R10, RZ, 0x1f, R10 ;  /* 0x0000001fff0a7819 */ /* 0x000fe4000001160a */
[----:B------:R-:W-:Y:S01]  /*2fb0*/  VIMNMX R5, PT, PT, R5, R18, !PT ;  /* 0x0000001205057248 */ /* 0x000fe20007fe0100 */
[----:B------:R1:W-:Y:S01]  /*2fc0*/  STL [R14], R18 ;  /* 0x000000120e007387 */ /* 0x0003e20000100800 */
[----:B------:R-:W-:Y:S01]  /*2fd0*/  SHF.L.U32 R15, R10, R15, RZ ;  /* 0x0000000f0a0f7219 */ /* 0x000fe200000006ff */
[----:B------:R-:W-:-:S03]  /*2fe0*/  IMAD.MOV.U32 R10, RZ, RZ, R21 ;  /* 0x000000ffff0a7224 */ /* 0x000fc600078e0015 */
[----:B------:R-:W-:Y:S01]  /*2ff0*/  LOP3.LUT R4, R15, R4, RZ, 0xfc, !PT ;  /* 0x000000040f047212 */ /* 0x000fe200078efcff */
[----:B------:R-:W-:Y:S06]  /*3000*/  @P0 BRA `(.L_x_11) ;  /* 0xfffffffc00980947 */ /* 0x000fec000383ffff */
.L_x_6:
[----:B------:R-:W-:Y:S05]  /*3010*/  BSYNC.RECONVERGENT B1 ;  /* 0x0000000000017941 */ /* 0x000fea0003800200 */
.L_x_5:
[----:B------:R-:W-:-:S05]  /*3020*/  IMAD.IADD R11, R11, 0x1, -R6 ;  /* 0x000000010b0b7824 */ /* 0x000fca00078e0a06 */
[----:B------:R-:W-:-:S13]  /*3030*/  ISETP.GE.AND P0, PT, R11, 0x1, PT ;  /* 0x000000010b00780c */ /* 0x000fda0003f06270 */
[----:B------:R-:W-:Y:S05]  /*3040*/  @!P0 BRA `(.L_x_3) ;  /* 0x00000004001c8947 */ /* 0x000fea0003800000 */
[----:B------:R-:W-:Y:S01]  /*3050*/  LOP3.LUT R6, R6, 0x1f, RZ, 0xc0, !PT ;  /* 0x0000001f06067812 */ /* 0x000fe200078ec0ff */
[----:B------:R-:W-:Y:S04]  /*3060*/  BSSY.RECONVERGENT B1, `(.L_x_12) ;  /* 0x0000022000017945 */ /* 0x000fe80003800200 */
[----:B------:R-:W-:-:S05]  /*3070*/  VIADD R7, R6, 0x1 ;  /* 0x0000000106077836 */ /* 0x000fca0000000000 */
[----:B------:R-:W-:-:S05]  /*3080*/  VIADDMNMX R7, R11, R6, R7, !PT ;  /* 0x000000060b077246 */ /* 0x000fca0007800107 */
[----:B------:R-:W-:Y:S02]  /*3090*/  IMAD.IADD R10, R7, 0x1, -R6 ;  /* 0x00000001070a7824 */ /* 0x000fe400078e0a06 */
[----:B------:R-:W-:-:S03]  /*30a0*/  IMAD.IADD R7, R6, 0x1, -R7 ;  /* 0x0000000106077824 */ /* 0x000fc600078e0a07 */
[----:B------:R-:W-:Y:S02]  /*30b0*/  LOP3.LUT R11, R10, 0xf, RZ, 0xc0, !PT ;  /* 0x0000000f0a0b7812 */ /* 0x000fe400078ec0ff */
[----:B------:R-:W-:Y:S02]  /*30c0*/  ISETP.GT.U32.AND P0, PT, R7, -0x10, PT ;  /* 0xfffffff00700780c */ /* 0x000fe40003f04070 */
[----:B------:R-:W-:-:S11]  /*30d0*/  ISETP.NE.AND P1, PT, R11, RZ, PT ;  /* 0x000000ff0b00720c */ /* 0x000fd60003f25270 */
[----:B------:R-:W-:Y:S05]  /*30e0*/  @P0 BRA `(.L_x_13) ;  /* 0x0000000000640947 */ /* 0x000fea0003800000 */
[----:B------:R-:W-:Y:S01]  /*30f0*/  LOP3.LUT R7, R10, 0xfffffff0, RZ, 0xc0, !PT ;  /* 0xfffffff00a077812 */ /* 0x000fe200078ec0ff */
[----:B------:R-:W-:-:S04]  /*3100*/  IMAD R8, R6, 0x4, R1 ;  /* 0x0000000406087824 */ /* 0x000fc800078e0201 */
[----:B------:R-:W-:Y:S02]  /*3110*/  VIADD R8, R8, 0x20 ;  /* 0x0000002008087836 */ /* 0x000fe40000000000 */
[----:B------:R-:W-:-:S07]  /*3120*/  IMAD.MOV R7, RZ, RZ, -R7 ;  /* 0x000000ffff077224 */ /* 0x000fce00078e0a07 */
.L_x_14:
[----:B------:R-:W-:Y:S01]  /*3130*/  VIADD R7, R7, 0x10 ;  /* 0x0000001007077836 */ /* 0x000fe20000000000 */
[----:B------:R-:W-:Y:S01]  /*3140*/  STL [R8+-0x20], RZ ;  /* 0xffffe0ff08007387 */ /* 0x000fe20000100800 */
[----:B------:R-:W-:-:S03]  /*3150*/  VIADD R6, R6, 0x10 ;  /* 0x0000001006067836 */ /* 0x000fc60000000000 */
[----:B------:R-:W-:Y:S01]  /*3160*/  ISETP.NE.AND P0, PT, R7, RZ, PT ;  /* 0x000000ff0700720c */ /* 0x000fe20003f05270 */
[----:B------:R-:W-:Y:S04]  /*3170*/  STL [R8+-0x1c], RZ ;  /* 0xffffe4ff08007387 */ /* 0x000fe80000100800 */
[----:B------:R-:W-:Y:S04]  /*3180*/  STL [R8+-0x18], RZ ;  /* 0xffffe8ff08007387 */ /* 0x000fe80000100800 */
[----:B------:R-:W-:Y:S04]  /*3190*/  STL [R8+-0x14], RZ ;  /* 0xffffecff08007387 */ /* 0x000fe80000100800 */
[----:B------:R-:W-:Y:S04]  /*31a0*/  STL [R8+-0x10], RZ ;  /* 0xfffff0ff08007387 */ /* 0x000fe80000100800 */
[----:B------:R-:W-:Y:S04]  /*31b0*/  STL [R8+-0xc], RZ ;  /* 0xfffff4ff08007387 */ /* 0x000fe80000100800 */
[----:B------:R-:W-:Y:S04]  /*31c0*/  STL [R8+-0x8], RZ ;  /* 0xfffff8ff08007387 */ /* 0x000fe80000100800 */
[----:B------:R-:W-:Y:S04]  /*31d0*/  STL [R8+-0x4], RZ ;  /* 0xfffffcff08007387 */ /* 0x000fe80000100800 */
[----:B------:R-:W-:Y:S04]  /*31e0*/  STL [R8], RZ ;  /* 0x000000ff08007387 */ /* 0x000fe80000100800 */
[----:B------:R-:W-:Y:S04]  /*31f0*/  STL [R8+0x4], RZ ;  /* 0x000004ff08007387 */ /* 0x000fe80000100800 */
[----:B------:R-:W-:Y:S04]  /*3200*/  STL [R8+0x8], RZ ;  /* 0x000008ff08007387 */ /* 0x000fe80000100800 */
[----:B------:R-:W-:Y:S04]  /*3210*/  STL [R8+0xc], RZ ;  /* 0x00000cff08007387 */ /* 0x000fe80000100800 */
[----:B------:R-:W-:Y:S04]  /*3220*/  STL [R8+0x10], RZ ;  /* 0x000010ff08007387 */ /* 0x000fe80000100800 */
[----:B------:R-:W-:Y:S04]  /*3230*/  STL [R8+0x14], RZ ;  /* 0x000014ff08007387 */ /* 0x000fe80000100800 */
[----:B------:R-:W-:Y:S04]  /*3240*/  STL [R8+0x18], RZ ;  /* 0x000018ff08007387 */ /* 0x000fe80000100800 */
[----:B------:R0:W-:Y:S02]  /*3250*/  STL [R8+0x1c], RZ ;  /* 0x00001cff08007387 */ /* 0x0001e40000100800 */
[----:B0-----:R-:W-:Y:S01]  /*3260*/  VIADD R8, R8, 0x40 ;  /* 0x0000004008087836 */ /* 0x001fe20000000000 */
[----:B------:R-:W-:Y:S06]  /*3270*/  @P0 BRA `(.L_x_14) ;  /* 0xfffffffc00ac0947 */ /* 0x000fec000383ffff */
.L_x_13:
[----:B------:R-:W-:Y:S05]  /*3280*/  BSYNC.RECONVERGENT B1 ;  /* 0x0000000000017941 */ /* 0x000fea0003800200 */
.L_x_12:
[----:B------:R-:W-:Y:S05]  /*3290*/  @!P1 BRA `(.L_x_3) ;  /* 0x0000000000889947 */ /* 0x000fea0003800000 */
[----:B------:R-:W-:Y:S01]  /*32a0*/  ISETP.GE.U32.AND P0, PT, R11, 0x8, PT ;  /* 0x000000080b00780c */ /* 0x000fe20003f06070 */
[----:B------:R-:W-:Y:S01]  /*32b0*/  BSSY.RECONVERGENT B1, `(.L_x_15) ;  /* 0x000000e000017945 */ /* 0x000fe20003800200 */
[----:B------:R-:W-:-:S04]  /*32c0*/  LOP3.LUT R8, R10, 0x7, RZ, 0xc0, !PT ;  /* 0x000000070a087812 */ /* 0x000fc800078ec0ff */
[----:B------:R-:W-:-:S07]  /*32d0*/  ISETP.NE.AND P1, PT, R8, RZ, PT ;  /* 0x000000ff0800720c */ /* 0x000fce0003f25270 */
[----:B------:R-:W-:Y:S06]  /*32e0*/  @!P0 BRA `(.L_x_16) ;  /* 0x0000000000288947 */ /* 0x000fec0003800000 */
[C---:B------:R-:W-:Y:S02]  /*32f0*/  IMAD R7, R6.reuse, 0x4, R1 ;  /* 0x0000000406077824 */ /* 0x040fe400078e0201 */
[----:B------:R-:W-:-:S03]  /*3300*/  VIADD R6, R6, 0x8 ;  /* 0x0000000806067836 */ /* 0x000fc60000000000 */
[----:B------:R0:W-:Y:S04]  /*3310*/  STL [R7], RZ ;  /* 0x000000ff07007387 */ /* 0x0001e80000100800 */
[----:B------:R0:W-:Y:S04]  /*3320*/  STL [R7+0x4], RZ ;  /* 0x000004ff07007387 */ /* 0x0001e80000100800 */
[----:B------:R0:W-:Y:S04]  /*3330*/  STL [R7+0x8], RZ ;  /* 0x000008ff07007387 */ /* 0x0001e80000100800 */
[----:B------:R0:W-:Y:S04]  /*3340*/  STL [R7+0xc], RZ ;  /* 0x00000cff07007387 */ /* 0x0001e80000100800 */
[----:B------:R0:W-:Y:S04]  /*3350*/  STL [R7+0x10], RZ ;  /* 0x000010ff07007387 */ /* 0x0001e80000100800 */
[----:B------:R0:W-:Y:S04]  /*3360*/  STL [R7+0x14], RZ ;  /* 0x000014ff07007387 */ /* 0x0001e80000100800 */
[----:B------:R0:W-:Y:S04]  /*3370*/  STL [R7+0x18], RZ ;  /* 0x000018ff07007387 */ /* 0x0001e80000100800 */
[----:B------:R0:W-:Y:S02]  /*3380*/  STL [R7+0x1c], RZ ;  /* 0x00001cff07007387 */ /* 0x0001e40000100800 */
.L_x_16:
[----:B------:R-:W-:Y:S05]  /*3390*/  BSYNC.RECONVERGENT B1 ;  /* 0x0000000000017941 */ /* 0x000fea0003800200 */
.L_x_15:
[----:B------:R-:W-:Y:S05]  /*33a0*/  @!P1 BRA `(.L_x_3) ;  /* 0x0000000000449947 */ /* 0x000fea0003800000 */
[----:B------:R-:W-:Y:S02]  /*33b0*/  ISETP.GE.U32.AND P0, PT, R8, 0x4, PT ;  /* 0x000000040800780c */ /* 0x000fe40003f06070 */
[----:B------:R-:W-:-:S04]  /*33c0*/  LOP3.LUT R10, R10, 0x3, RZ, 0xc0, !PT ;  /* 0x000000030a0a7812 */ /* 0x000fc800078ec0ff */
[----:B------:R-:W-:-:S07]  /*33d0*/  ISETP.NE.AND P1, PT, R10, RZ, PT ;  /* 0x000000ff0a00720c */ /* 0x000fce0003f25270 */
[C---:B0-----:R-:W-:Y:S02]  /*33e0*/  @P0 IMAD R7, R6.reuse, 0x4, R1 ;  /* 0x0000000406070824 */ /* 0x041fe400078e0201 */
[----:B------:R-:W-:-:S03]  /*33f0*/  @P0 VIADD R6, R6, 0x4 ;  /* 0x0000000406060836 */ /* 0x000fc60000000000 */
[----:B------:R2:W-:Y:S04]  /*3400*/  @P0 STL [R7], RZ ;  /* 0x000000ff07000387 */ /* 0x0005e80000100800 */
[----:B------:R2:W-:Y:S04]  /*3410*/  @P0 STL [R7+0x4], RZ ;  /* 0x000004ff07000387 */ /* 0x0005e80000100800 */
[----:B------:R2:W-:Y:S04]  /*3420*/  @P0 STL [R7+0x8], RZ ;  /* 0x000008ff07000387 */ /* 0x0005e80000100800 */
[----:B------:R2:W-:Y:S01]  /*3430*/  @P0 STL [R7+0xc], RZ ;  /* 0x00000cff07000387 */ /* 0x0005e20000100800 */
[----:B------:R-:W-:Y:S05]  /*3440*/  @!P1 BRA `(.L_x_3) ;  /* 0x00000000001c9947 */ /* 0x000fea0003800000 */
[----:B--2---:R-:W-:Y:S02]  /*3450*/  IMAD R7, R6, 0x4, R1 ;  /* 0x0000000406077824 */ /* 0x004fe400078e0201 */
[----:B------:R-:W-:-:S07]  /*3460*/  IMAD.MOV R6, RZ, RZ, -R10 ;  /* 0x000000ffff067224 */ /* 0x000fce00078e0a0a */
.L_x_17:
[----:B------:R-:W-:Y:S01]  /*3470*/  VIADD R6, R6, 0x1 ;  /* 0x0000000106067836 */ /* 0x000fe20000000000 */
[----:B------:R0:W-:Y:S04]  /*3480*/  STL [R7], RZ ;  /* 0x000000ff07007387 */ /* 0x0001e80000100800 */
[----:B------:R-:W-:Y:S01]  /*3490*/  ISETP.NE.AND P0, PT, R6, RZ, PT ;  /* 0x000000ff0600720c */ /* 0x000fe20003f05270 */
[----:B0-----:R-:W-:-:S12]  /*34a0*/  VIADD R7, R7, 0x4 ;  /* 0x0000000407077836 */ /* 0x001fd80000000000 */
[----:B------:R-:W-:Y:S05]  /*34b0*/  @P0 BRA `(.L_x_17) ;  /* 0xfffffffc00ec0947 */ /* 0x000fea000383ffff */
.L_x_3:
[----:B------:R-:W-:Y:S05]  /*34c0*/  BSYNC.RECONVERGENT B0 ;  /* 0x0000000000007941 */ /* 0x000fea0003800200 */
.L_x_1:
[----:B------:R-:W3:Y:S01]  /*34d0*/  FLO.U32 R6, R5 ;  /* 0x0000000500067300 */ /* 0x000ee200000e0000 */
[----:B------:R-:W4:Y:S01]  /*34e0*/  LDCU.64 UR4, c[0x0][0x388] ;  /* 0x00007100ff0477ac */ /* 0x000f220008000a00 */
[----:B------:R-:W-:Y:S01]  /*34f0*/  SHF.R.S32.HI R9, RZ, 0x5, R9 ;  /* 0x00000005ff097819 */ /* 0x000fe20000011409 */
[----:B------:R-:W-:Y:S01]  /*3500*/  BSSY.RECONVERGENT B0, `(.L_x_18) ;  /* 0x0000040000007945 */ /* 0x000fe20003800200 */
[----:B------:R-:W-:Y:S02]  /*3510*/  ISETP.NE.AND P1, PT, R2, 0x1f, PT ;  /* 0x0000001f0200780c */ /* 0x000fe40003f25270 */
[----:B---3--:R-:W-:-:S04]  /*3520*/  IADD3 R6, PT, PT, -R6, 0x1f, RZ ;  /* 0x0000001f06067810 */ /* 0x008fc80007ffe1ff */
[C---:B------:R-:W-:Y:S02]  /*3530*/  IADD3 R37, PT, PT, -R6.reuse, 0x20, RZ ;  /* 0x0000002006257810 */ /* 0x040fe40007ffe1ff */
[----:B------:R-:W-:Y:S02]  /*3540*/  ISETP.NE.AND P0, PT, R6, 0x20, PT ;  /* 0x000000200600780c */ /* 0x000fe40003f05270 */
[----:B0-2---:R-:W-:-:S04]  /*3550*/  LEA R7, R37, 0x4, 0x2 ;  /* 0x0000000425077811 */ /* 0x005fc800078e10ff */
[----:B------:R-:W-:Y:S02]  /*3560*/  SEL R7, R7, RZ, P0 ;  /* 0x000000ff07077207 */ /* 0x000fe40000000000 */
[----:B------:R-:W-:-:S03]  /*3570*/  ISETP.NE.AND P0, PT, R2, RZ, PT ;  /* 0x000000ff0200720c */ /* 0x000fc60003f05270 */
[----:B------:R-:W0:Y:S02]  /*3580*/  SHFL.UP PT, R8, R7, 0x1, RZ ;  /* 0x0420000007087989 */ /* 0x000e2400000e00ff */
[----:B0-----:R-:W-:Y:S02]  /*3590*/  SEL R8, R8, RZ, P0 ;  /* 0x000000ff08087207 */ /* 0x001fe40000000000 */
[----:B------:R-:W-:-:S03]  /*35a0*/  ISETP.GE.U32.AND P0, PT, R2, 0x2, PT ;  /* 0x000000020200780c */ /* 0x000fc60003f06070 */
[----:B------:R-:W-:-:S05]  /*35b0*/  IMAD.IADD R8, R7, 0x1, R8 ;  /* 0x0000000107087824 */ /* 0x000fca00078e0208 */
        /* <DEDUP_REMOVED lines=10> */
[----:B----4-:R-:W-:-:S03]  /*3660*/  IADD3 R8, P0, PT, R9, UR4, RZ ;  /* 0x0000000409087c10 */ /* 0x010fc6000ff1e0ff */
[----:B------:R-:W-:Y:S01]  /*3670*/  IMAD.IADD R11, R10, 0x1, R11 ;  /* 0x000000010a0b7824 */ /* 0x000fe200078e020b */
[----:B------:R-:W-:Y:S02]  /*3680*/  LEA.HI.X.SX32 R9, R9, UR5, 0x1, P0 ;  /* 0x0000000509097c11 */ /* 0x000fe400080f0eff */
[----:B------:R-:W-:Y:S02]  /*3690*/  ISETP.GE.U32.AND P0, PT, R2, 0x10, PT ;  /* 0x000000100200780c */ /* 0x000fe40003f06070 */
[----:B------:R-:W0:Y:S04]  /*36a0*/  SHFL.UP PT, R5, R11, 0x10, RZ ;  /* 0x060000000b057989 */ /* 0x000e2800000e00ff */
[----:B------:R2:W-:Y:S01]  /*36b0*/  STG.E.U8 desc[UR8][R8.64], R37 ;  /* 0x0000002508007986 */ /* 0x0005e2000c101108 */
[----:B0-----:R-:W-:-:S05]  /*36c0*/  SEL R10, R5, RZ, P0 ;  /* 0x000000ff050a7207 */ /* 0x001fca0000000000 */
[----:B------:R-:W-:Y:S01]  /*36d0*/  IMAD.IADD R5, R11, 0x1, R10 ;  /* 0x000000010b057824 */ /* 0x000fe200078e020a */
[----:B------:R-:W-:Y:S08]  /*36e0*/  BAR.SYNC.DEFER_BLOCKING 0x0 ;  /* 0x0000000000007b1d */ /* 0x000ff00000010000 */
[----:B------:R-:W-:Y:S06]  /*36f0*/  BAR.SYNC.DEFER_BLOCKING 0x0 ;  /* 0x0000000000007b1d */ /* 0x000fec0000010000 */
[----:B--2---:R-:W-:Y:S05]  /*3700*/  @P1 BRA `(.L_x_19) ;  /* 0x00000000007c1947 */ /* 0x004fea0003800000 */
[----:B------:R-:W0:Y:S01]  /*3710*/  LDC.64 R8, c[0x0][0x398] ;  /* 0x0000e600ff087b82 */ /* 0x000e220000000a00 */
[----:B------:R-:W-:Y:S01]  /*3720*/  ISETP.GT.U32.AND P0, PT, R0, 0x1f, PT ;  /* 0x0000001f0000780c */ /* 0x000fe20003f04070 */
[----:B0-----:R-:W-:-:S05]  /*3730*/  IMAD.WIDE R8, R3, 0x4, R8 ;  /* 0x0000000403087825 */ /* 0x001fca00078e0208 */
[----:B------:R0:W-:Y:S01]  /*3740*/  STG.E.STRONG.SYS desc[UR8][R8.64+0x4], R5 ;  /* 0x0000040508007986 */ /* 0x0001e2000c115908 */
[----:B------:R-:W-:Y:S06]  /*3750*/  MEMBAR.SC.GPU ;  /* 0x0000000000007992 */ /* 0x000fec0000002000 */
[----:B------:R-:W-:-:S00]  /*3760*/  ERRBAR ;  /* 0x00000000000079ab */ /* 0x000fc00000000000 */
[----:B------:R-:W-:Y:S06]  /*3770*/  CGAERRBAR ;  /* 0x00000000000075ab */ /* 0x000fec0000000000 */
[----:B------:R-:W-:Y:S01]  /*3780*/  CCTL.IVALL ;  /* 0x00000000ff00798f */ /* 0x000fe20002000000 */
[----:B------:R-:W-:Y:S05]  /*3790*/  @P0 BRA `(.L_x_20) ;  /* 0x0000000000380947 */ /* 0x000fea0003800000 */
[----:B0-----:R-:W0:Y:S01]  /*37a0*/  LDC.64 R8, c[0x0][0x3a0] ;  /* 0x0000e800ff087b82 */ /* 0x001e220000000a00 */
[----:B------:R-:W-:Y:S02]  /*37b0*/  IMAD.MOV.U32 R5, RZ, RZ, 0x2 ;  /* 0x00000002ff057424 */ /* 0x000fe400078e00ff */
[----:B------:R-:W-:-:S03]  /*37c0*/  IMAD.MOV.U32 R11, RZ, RZ, 0x1 ;  /* 0x00000001ff0b7424 */ /* 0x000fc600078e00ff */
[----:B0-----:R0:W-:Y:S01]  /*37d0*/  STG.E.STRONG.SYS desc[UR8][R8.64], R5 ;  /* 0x0000000508007986 */ /* 0x0011e2000c115908 */
[----:B------:R-:W-:Y:S06]  /*37e0*/  MEMBAR.SC.GPU ;  /* 0x0000000000007992 */ /* 0x000fec0000002000 */
[----:B------:R-:W-:-:S00]  /*37f0*/  ERRBAR ;  /* 0x00000000000079ab */ /* 0x000fc00000000000 */
[----:B------:R-:W-:Y:S06]  /*3800*/  CGAERRBAR ;  /* 0x00000000000075ab */ /* 0x000fec0000000000 */
[----:B------:R-:W-:Y:S04]  /*3810*/  CCTL.IVALL ;  /* 0x00000000ff00798f */ /* 0x000fe80002000000 */
[----:B------:R0:W-:Y:S01]  /*3820*/  STG.E.STRONG.SYS desc[UR8][R8.64+0x4], R11 ;  /* 0x0000040b08007986 */ /* 0x0001e2000c115908 */
[----:B------:R-:W-:Y:S06]  /*3830*/  MEMBAR.SC.GPU ;  /* 0x0000000000007992 */ /* 0x000fec0000002000 */
[----:B------:R-:W-:-:S00]  /*3840*/  ERRBAR ;  /* 0x00000000000079ab */ /* 0x000fc00000000000 */
[----:B------:R-:W-:Y:S06]  /*3850*/  CGAERRBAR ;  /* 0x00000000000075ab */ /* 0x000fec0000000000 */
[----:B------:R-:W-:Y:S01]  /*3860*/  CCTL.IVALL ;  /* 0x00000000ff00798f */ /* 0x000fe20002000000 */
[----:B------:R-:W-:Y:S05]  /*3870*/  BRA `(.L_x_19) ;  /* 0x0000000000207947 */ /* 0x000fea0003800000 */
.L_x_20:
[----:B0-----:R-:W0:Y:S01]  /*3880*/  LDC.64 R8, c[0x0][0x3a0] ;  /* 0x0000e800ff087b82 */ /* 0x001e220000000a00 */
[----:B------:R-:W-:Y:S02]  /*3890*/  IMAD.MOV.U32 R5, RZ, RZ, 0x1 ;  /* 0x00000001ff057424 */ /* 0x000fe400078e00ff */
[----:B0-----:R-:W-:-:S05]  /*38a0*/  IMAD.WIDE R8, R3, 0x4, R8 ;  /* 0x0000000403087825 */ /* 0x001fca00078e0208 */
[----:B------:R2:W-:Y:S01]  /*38b0*/  STG.E.STRONG.SYS desc[UR8][R8.64+0x4], R5 ;  /* 0x0000040508007986 */ /* 0x0005e2000c115908 */
[----:B------:R-:W-:Y:S06]  /*38c0*/  MEMBAR.SC.GPU ;  /* 0x0000000000007992 */ /* 0x000fec0000002000 */
[----:B------:R-:W-:-:S00]  /*38d0*/  ERRBAR ;  /* 0x00000000000079ab */ /* 0x000fc00000000000 */
[----:B------:R-:W-:Y:S06]  /*38e0*/  CGAERRBAR ;  /* 0x00000000000075ab */ /* 0x000fec0000000000 */
[----:B------:R-:W-:Y:S01]  /*38f0*/  CCTL.IVALL ;  /* 0x00000000ff00798f */ /* 0x000fe20002000000 */
.L_x_19:
[----:B------:R-:W-:Y:S05]  /*3900*/  BSYNC.RECONVERGENT B0 ;  /* 0x0000000000007941 */ /* 0x000fea0003800200 */
.L_x_18:
[----:B------:R-:W-:Y:S01]  /*3910*/  BAR.SYNC.DEFER_BLOCKING 0x0 ;  /* 0x0000000000007b1d */ /* 0x000fe20000010000 */
[----:B------:R-:W-:-:S13]  /*3920*/  ISETP.GE.AND P0, PT, R3, 0x1, PT ;  /* 0x000000010300780c */ /* 0x000fda0003f06270 */
[----:B------:R-:W-:Y:S05]  /*3930*/  @!P0 BRA `(.L_x_21) ;  /* 0x0000000000d08947 */ /* 0x000fea0003800000 */
[----:B------:R-:W-:-:S13]  /*3940*/  ISETP.NE.AND P0, PT, R2, RZ, PT ;  /* 0x000000ff0200720c */ /* 0x000fda0003f05270 */
[----:B------:R-:W-:Y:S05]  /*3950*/  @P0 BRA `(.L_x_22) ;  /* 0x0000000000c00947 */ /* 0x000fea0003800000 */
[----:B------:R-:W-:Y:S01]  /*3960*/  BSSY B0, `(.L_x_23) ;  /* 0x000002b000007945 */ /* 0x000fe20003800000 */
[----:B------:R-:W-:Y:S02]  /*3970*/  IMAD.MOV.U32 R0, RZ, RZ, RZ ;  /* 0x000000ffff007224 */ /* 0x000fe400078e00ff */
[----:B0-2---:R-:W-:-:S07]  /*3980*/  IMAD.MOV.U32 R5, RZ, RZ, R3 ;  /* 0x000000ffff057224 */ /* 0x005fce00078e0003 */
.L_x_27:
[----:B------:R-:W0:Y:S01]  /*3990*/  LDC.64 R8, c[0x0][0x3a0] ;  /* 0x0000e800ff087b82 */ /* 0x000e220000000a00 */
[----:B------:R-:W-:Y:S05]  /*39a0*/  YIELD ;  /* 0x0000000000007946 */ /* 0x000fea0003800000 */
[----:B------:R-:W-:Y:S01]  /*39b0*/  BSSY B1, `(.L_x_24) ;  /* 0x000001d000017945 */ /* 0x000fe20003800000 */
[----:B0-----:R-:W-:-:S07]  /*39c0*/  IMAD.WIDE.U32 R8, R5, 0x4, R8 ;  /* 0x0000000405087825 */ /* 0x001fce00078e0008 */
.L_x_44:
[----:B------:R-:W2:Y:S01]  /*39d0*/  LDG.E.STRONG.SYS R13, desc[UR8][R8.64] ;  /* 0x00000008080d7981 */ /* 0x000ea2000c1f5900 */
[----:B------:R-:W-:Y:S05]  /*39e0*/  YIELD ;  /* 0x0000000000007946 */ /* 0x000fea0003800000 */
[----:B--2---:R-:W-:-:S05]  /*39f0*/  VIMNMX.U32 R10, PT, PT, R13, 0x2, PT ;  /* 0x000000020d0a7848 */ /* 0x004fca0003fe0000 */
[----:B------:R-:W-:-:S04]  /*3a00*/  IMAD.SHL.U32 R12, R10, 0x4, RZ ;  /* 0x000000040a0c7824 */ /* 0x000fc800078e00ff */
[----:B------:R-:W0:Y:S02]  /*3a10*/  LDC R10, c[0x2][R12] ;  /* 0x008000000c0a7b82 */ /* 0x000e240000000800 */
[----:B0-----:R-:W-:Y:S01]  /*3a20*/  SHF.R.S32.HI R11, RZ, 0x1f, R10 ;  /* 0x0000001fff0b7819 */ /* 0x001fe2000001140a */
[----:B------:R-:W-:Y:S06]  /*3a30*/  MEMBAR.SC.GPU ;  /* 0x0000000000007992 */ /* 0x000fec0000002000 */
[----:B------:R-:W-:-:S00]  /*3a40*/  ERRBAR ;  /* 0x00000000000079ab */ /* 0x000fc00000000000 */
[----:B------:R-:W-:Y:S06]  /*3a50*/  CGAERRBAR ;  /* 0x00000000000075ab */ /* 0x000fec0000000000 */
[----:B------:R-:W-:Y:S01]  /*3a60*/  CCTL.IVALL ;  /* 0x00000000ff00798f */ /* 0x000fe20002000000 */
.L_x_43:
[----:B------:R-:W-:Y:S05]  /*3a70*/  BRX R10 -0x3a80                                                          (*"BRANCH_TARGETS .L_x_44,.L_x_45,.L_x_46"*) ;  /* 0xffffffc40a607949 */ /* 0x000fea000383ffff */
.L_x_46:
[----:B------:R-:W-:-:S13]  /*3a80*/  ISETP.NE.AND P0, PT, R13, 0x2, PT ;  /* 0x000000020d00780c */ /* 0x000fda0003f05270 */
[----:B------:R-:W-:Y:S05]  /*3a90*/  @!P0 BREAK B1 ;  /* 0x0000000000018942 */ /* 0x000fea0003800000 */
[----:B------:R-:W-:Y:S05]  /*3aa0*/  @P0 BRA `(.L_x_25) ;  /* 0x0000000000340947 */ /* 0x000fea0003800000 */
[----:B------:R-:W0:Y:S02]  /*3ab0*/  LDC.64 R8, c[0x0][0x390] ;  /* 0x0000e400ff087b82 */ /* 0x000e240000000a00 */
[----:B0-----:R-:W-:-:S06]  /*3ac0*/  IMAD.WIDE.U32 R8, R5, 0x4, R8 ;  /* 0x0000000405087825 */ /* 0x001fcc00078e0008 */
[----:B------:R-:W2:Y:S02]  /*3ad0*/  LDG.E.STRONG.SYS R9, desc[UR8][R8.64] ;  /* 0x0000000808097981 */ /* 0x000ea4000c1f5900 */
[----:B--2---:R-:W-:Y:S01]  /*3ae0*/  IMAD.IADD R0, R0, 0x1, R9 ;  /* 0x0000000100007824 */ /* 0x004fe200078e0209 */
[----:B------:R-:W-:Y:S06]  /*3af0*/  MEMBAR.SC.GPU ;  /* 0x0000000000007992 */ /* 0x000fec0000002000 */
[----:B------:R-:W-:-:S00]  /*3b00*/  ERRBAR ;  /* 0x00000000000079ab */ /* 0x000fc00000000000 */
[----:B------:R-:W-:Y:S06]  /*3b10*/  CGAERRBAR ;  /* 0x00000000000075ab */ /* 0x000fec0000000000 */
[----:B------:R-:W-:Y:S01]  /*3b20*/  CCTL.IVALL ;  /* 0x00000000ff00798f */ /* 0x000fe20002000000 */
[----:B------:R-:W-:Y:S05]  /*3b30*/  BRA `(.L_x_26) ;  /* 0x0000000000347947 */ /* 0x000fea0003800000 */
.L_x_45:
[----:B------:R-:W0:Y:S02]  /*3b40*/  LDC.64 R8, c[0x0][0x398] ;  /* 0x0000e600ff087b82 */ /* 0x000e240000000a00 */
[----:B0-----:R-:W-:-:S06]  /*3b50*/  IMAD.WIDE.U32 R8, R5, 0x4, R8 ;  /* 0x0000000405087825 */ /* 0x001fcc00078e0008 */
[----:B------:R-:W2:Y:S02]  /*3b60*/  LDG.E.STRONG.SYS R9, desc[UR8][R8.64] ;  /* 0x0000000808097981 */ /* 0x000ea4000c1f5900 */
[----:B--2---:R-:W-:-:S07]  /*3b70*/  IMAD.IADD R0, R0, 0x1, R9 ;  /* 0x0000000100007824 */ /* 0x004fce00078e0209 */
.L_x_25:
[----:B------:R-:W-:Y:S05]  /*3b80*/  BSYNC B1 ;  /* 0x0000000000017941 */ /* 0x000fea0003800000 */
.L_x_24:
[----:B------:R-:W-:Y:S01]  /*3b90*/  VIADD R8, R5, 0xffffffff ;  /* 0xffffffff05087836 */ /* 0x000fe20000000000 */
[----:B------:R-:W-:Y:S06]  /*3ba0*/  MEMBAR.SC.GPU ;  /* 0x0000000000007992 */ /* 0x000fec0000002000 */
[----:B------:R-:W-:-:S00]  /*3bb0*/  ERRBAR ;  /* 0x00000000000079ab */ /* 0x000fc00000000000 */
[----:B------:R-:W-:Y:S06]  /*3bc0*/  CGAERRBAR ;  /* 0x00000000000075ab */ /* 0x000fec0000000000 */
[----:B------:R-:W-:Y:S01]  /*3bd0*/  CCTL.IVALL ;  /* 0x00000000ff00798f */ /* 0x000fe20002000000 */
[----:B------:R-:W-:Y:S01]  /*3be0*/  ISETP.GT.U32.AND P0, PT, R5, 0x1, PT ;  /* 0x000000010500780c */ /* 0x000fe20003f04070 */
[----:B------:R-:W-:-:S12]  /*3bf0*/  IMAD.MOV.U32 R5, RZ, RZ, R8 ;  /* 0x000000ffff057224 */ /* 0x000fd800078e0008 */
[----:B------:R-:W-:Y:S05]  /*3c00*/  @P0 BRA `(.L_x_27) ;  /* 0xfffffffc00600947 */ /* 0x000fea000383ffff */
.L_x_26:
[----:B------:R-:W-:Y:S05]  /*3c10*/  BSYNC B0 ;  /* 0x0000000000007941 */ /* 0x000fea0003800000 */
.L_x_23:
[----:B------:R-:W0:Y:S01]  /*3c20*/  S2UR UR5, SR_CgaCtaId ;  /* 0x00000000000579c3 */ /* 0x000e220000008800 */
[----:B------:R-:W-:Y:S02]  /*3c30*/  UMOV UR4, 0x400 ;  /* 0x0000040000047882 */ /* 0x000fe40000000000 */
[----:B0-----:R-:W-:-:S09]  /*3c40*/  ULEA UR4, UR5, UR4, 0x18 ;  /* 0x0000000405047291 */ /* 0x001fd2000f8ec0ff */
[----:B------:R3:W-:Y:S03]  /*3c50*/  STS [UR4], R0 ;  /* 0x00000000ff007988 */ /* 0x0007e60008000804 */
.L_x_22:
[----:B------:R-:W-:Y:S05]  /*3c60*/  WARPSYNC.ALL ;  /* 0x0000000000007948 */ /* 0x000fea0003800000 */
[----:B------:R-:W-:Y:S06]  /*3c70*/  BAR.SYNC.DEFER_BLOCKING 0x0 ;  /* 0x0000000000007b1d */ /* 0x000fec0000010000 */
.L_x_21:
[----:B------:R-:W-:-:S04]  /*3c80*/  ISETP.NE.AND P1, PT, R2, RZ, PT ;  /* 0x000000ff0200720c */ /* 0x000fc80003f25270 */
[----:B------:R-:W-:-:S13]  /*3c90*/  ISETP.LT.OR P0, PT, R3, 0x1, P1 ;  /* 0x000000010300780c */ /* 0x000fda0000f01670 */
[----:B------:R-:W-:Y:S05]  /*3ca0*/  @P0 BRA `(.L_x_28) ;  /* 0x00000000008c0947 */ /* 0x000fea0003800000 */
[----:B------:R-:W4:Y:S01]  /*3cb0*/  S2UR UR5, SR_CgaCtaId ;  /* 0x00000000000579c3 */ /* 0x000f220000008800 */
[----:B------:R-:W-:-:S07]  /*3cc0*/  UMOV UR4, 0x400 ;  /* 0x0000040000047882 */ /* 0x000fce0000000000 */
[----:B0-2---:R-:W0:Y:S01]  /*3cd0*/  LDC.64 R8, c[0x0][0x390] ;  /* 0x0000e400ff087b82 */ /* 0x005e220000000a00 */
[----:B----4-:R-:W-:Y:S01]  /*3ce0*/  ULEA UR4, UR5, UR4, 0x18 ;  /* 0x0000000405047291 */ /* 0x010fe2000f8ec0ff */
[----:B0-----:R-:W-:-:S08]  /*3cf0*/  IMAD.WIDE.U32 R8, R3, 0x4, R8 ;  /* 0x0000000403087825 */ /* 0x001fd000078e0008 */
[----:B------:R-:W0:Y:S04]  /*3d00*/  LDS R5, [UR4] ;  /* 0x00000004ff057984 */ /* 0x000e280008000800 */
[----:B0-----:R0:W-:Y:S01]  /*3d10*/  STG.E.STRONG.SYS desc[UR8][R8.64], R5 ;  /* 0x0000000508007986 */ /* 0x0011e2000c115908 */
[----:B------:R-:W-:Y:S06]  /*3d20*/  MEMBAR.SC.GPU ;  /* 0x0000000000007992 */ /* 0x000fec0000002000 */
[----:B------:R-:W-:-:S00]  /*3d30*/  ERRBAR ;  /* 0x00000000000079ab */ /* 0x000fc00000000000 */
[----:B------:R-:W-:Y:S06]  /*3d40*/  CGAERRBAR ;  /* 0x00000000000075ab */ /* 0x000fec0000000000 */
[----:B------:R-:W-:Y:S01]  /*3d50*/  CCTL.IVALL ;  /* 0x00000000ff00798f */ /* 0x000fe20002000000 */
[----:B------:R-:W2:Y:S01]  /*3d60*/  LDCU UR4, c[0x0][0x370] ;  /* 0x00006e00ff0477ac */ /* 0x000ea20008000800 */
[----:B------:R-:W4:Y:S01]  /*3d70*/  LDC.64 R12, c[0x0][0x3a0] ;  /* 0x0000e800ff0c7b82 */ /* 0x000f220000000a00 */
[----:B------:R-:W-:Y:S01]  /*3d80*/  BSSY.RECONVERGENT B0, `(.L_x_29) ;  /* 0x000000c000007945 */ /* 0x000fe20003800200 */
[----:B0-----:R-:W-:Y:S01]  /*3d90*/  IMAD.MOV.U32 R5, RZ, RZ, 0x2 ;  /* 0x00000002ff057424 */ /* 0x001fe200078e00ff */
[----:B--2---:R-:W-:-:S06]  /*3da0*/  UIADD3 UR4, UPT, UPT, UR4, -0x1, URZ ;  /* 0xffffffff04047890 */ /* 0x004fcc000fffe0ff */
[C---:B------:R-:W-:Y:S01]  /*3db0*/  ISETP.NE.AND P0, PT, R3.reuse, UR4, PT ;  /* 0x0000000403007c0c */ /* 0x040fe2000bf05270 */
[----:B----4-:R-:W-:-:S12]  /*3dc0*/  IMAD.WIDE.U32 R12, R3, 0x4, R12 ;  /* 0x00000004030c7825 */ /* 0x010fd800078e000c */
[----:B------:R-:W-:Y:S05]  /*3dd0*/  @P0 BRA `(.L_x_30) ;  /* 0x0000000000180947 */ /* 0x000fea0003800000 */
[----:B------:R-:W0:Y:S01]  /*3de0*/  LDC.64 R10, c[0x0][0x398] ;  /* 0x0000e600ff0a7b82 */ /* 0x000e220000000a00 */
[----:B---3--:R-:W2:Y:S01]  /*3df0*/  LDG.E.STRONG.SYS R0, desc[UR8][R8.64] ;  /* 0x0000000808007981 */ /* 0x008ea2000c1f5900 */
[----:B0-----:R-:W-:-:S06]  /*3e00*/  IMAD.WIDE.U32 R10, R3, 0x4, R10 ;  /* 0x00000004030a7825 */ /* 0x001fcc00078e000a */
[----:B------:R-:W2:Y:S02]  /*3e10*/  LDG.E.STRONG.SYS R11, desc[UR8][R10.64+0x4] ;  /* 0x000004080a0b7981 */ /* 0x000ea4000c1f5900 */
[----:B--2---:R-:W-:-:S05]  /*3e20*/  IMAD.IADD R3, R0, 0x1, R11 ;  /* 0x0000000100037824 */ /* 0x004fca00078e020b */
[----:B------:R0:W-:Y:S02]  /*3e30*/  STG.E.STRONG.SYS desc[UR8][R8.64+0x4], R3 ;  /* 0x0000040308007986 */ /* 0x0001e4000c115908 */
.L_x_30:
[----:B------:R-:W-:Y:S05]  /*3e40*/  BSYNC.RECONVERGENT B0 ;  /* 0x0000000000007941 */ /* 0x000fea0003800200 */
.L_x_29:
        /* <DEDUP_REMOVED lines=8> */
[----:B----4-:R-:W-:Y:S01]  /*3ed0*/  CCTL.IVALL ;  /* 0x00000000ff00798f */ /* 0x010fe20002000000 */
.L_x_28:
[----:B------:R-:W-:Y:S05]  /*3ee0*/  WARPSYNC.ALL ;  /* 0x0000000000007948 */ /* 0x000fea0003800000 */
[----:B------:R-:W-:Y:S06]  /*3ef0*/  BAR.SYNC.DEFER_BLOCKING 0x0 ;  /* 0x0000000000007b1d */ /* 0x000fec0000010000 */
[----:B------:R-:W-:Y:S04]  /*3f00*/  BSSY.RECONVERGENT B0, `(.L_x_31) ;  /* 0x000000d000007945 */ /* 0x000fe80003800200 */
[----:B------:R-:W-:Y:S05]  /*3f10*/  @P1 BRA `(.L_x_32) ;  /* 0x00000000002c1947 */ /* 0x000fea0003800000 */
[----:B------:R-:W4:Y:S01]  /*3f20*/  S2UR UR5, SR_CgaCtaId ;  /* 0x00000000000579c3 */ /* 0x000f220000008800 */
[----:B------:R-:W-:Y:S02]  /*3f30*/  UMOV UR4, 0x400 ;  /* 0x0000040000047882 */ /* 0x000fe40000000000 */
[----:B----4-:R-:W-:Y:S02]  /*3f40*/  ULEA UR6, UR5, UR4, 0x18 ;  /* 0x0000000405067291 */ /* 0x010fe4000f8ec0ff */
[----:B------:R-:W4:Y:S07]  /*3f50*/  LDCU.64 UR4, c[0x0][0x3b0] ;  /* 0x00007600ff0477ac */ /* 0x000f2e0008000a00 */
[----:B---3--:R-:W3:Y:S01]  /*3f60*/  LDS R0, [UR6] ;  /* 0x00000006ff007984 */ /* 0x008ee20008000800 */
[----:B----4-:R-:W-:-:S04]  /*3f70*/  UIADD3 UR4, UP0, UPT, UR4, 0x3ff, URZ ;  /* 0x000003ff04047890 */ /* 0x010fc8000ff1e0ff */
[----:B------:R-:W-:-:S04]  /*3f80*/  UIADD3.X UR5, UPT, UPT, URZ, UR5, URZ, UP0, !UPT ;  /* 0x00000005ff057290 */ /* 0x000fc800087fe4ff */
[----:B------:R-:W-:-:S04]  /*3f90*/  USHF.R.U64 UR4, UR4, 0x5, UR5 ;  /* 0x0000000504047899 */ /* 0x000fc80008001205 */
[----:B------:R-:W-:-:S06]  /*3fa0*/  ULOP3.LUT UR4, UR4, 0xffffffe0, URZ, 0xc0, !UPT ;  /* 0xffffffe004047892 */ /* 0x000fcc000f8ec0ff */
[----:B---3--:R-:W-:-:S05]  /*3fb0*/  VIADD R0, R0, UR4 ;  /* 0x0000000400007c36 */ /* 0x008fca0008000000 */
[----:B------:R4:W-:Y:S02]  /*3fc0*/  STS [UR6+0x4], R0 ;  /* 0x00000400ff007988 */ /* 0x0009e40008000806 */
.L_x_32:
[----:B------:R-:W-:Y:S05]  /*3fd0*/  BSYNC.RECONVERGENT B0 ;  /* 0x0000000000007941 */ /* 0x000fea0003800200 */
.L_x_31:
[----:B---34-:R-:W3:Y:S01]  /*3fe0*/  SHFL.UP PT, R0, R7, 0x1, RZ ;  /* 0x0420000007007989 */ /* 0x018ee200000e00ff */
[----:B------:R-:W-:Y:S01]  /*3ff0*/  BAR.SYNC.DEFER_BLOCKING 0x0 ;  /* 0x0000000000007b1d */ /* 0x000fe20000010000 */
[C---:B------:R-:W-:Y:S02]  /*4000*/  ISETP.NE.AND P0, PT, R2.reuse, RZ, PT ;  /* 0x000000ff0200720c */ /* 0x040fe40003f05270 */
[----:B------:R-:W-:-:S05]  /*4010*/  ISETP.GE.U32.AND P1, PT, R2, 0x2, PT ;  /* 0x000000020200780c */ /* 0x000fca0003f26070 */
[----:B------:R-:W4:Y:S01]  /*4020*/  S2UR UR5, SR_CgaCtaId ;  /* 0x00000000000579c3 */ /* 0x000f220000008800 */
[----:B------:R-:W-:Y:S01]  /*4030*/  UMOV UR4, 0x400 ;  /* 0x0000040000047882 */ /* 0x000fe20000000000 */
[----:B---3--:R-:W-:-:S05]  /*4040*/  SEL R0, R0, RZ, P0 ;  /* 0x000000ff00007207 */ /* 0x008fca0000000000 */
[----:B------:R-:W-:-:S05]  /*4050*/  IMAD.IADD R0, R7, 0x1, R0 ;  /* 0x0000000107007824 */ /* 0x000fca00078e0200 */
[----:B0-----:R-:W0:Y:S01]  /*4060*/  SHFL.UP PT, R3, R0, 0x2, RZ ;  /* 0x0440000000037989 */ /* 0x001e2200000e00ff */
[----:B----4-:R-:W-:Y:S01]  /*4070*/  ULEA UR4, UR5, UR4, 0x18 ;  /* 0x0000000405047291 */ /* 0x010fe2000f8ec0ff */
[----:B0-----:R-:W-:Y:S02]  /*4080*/  SEL R3, R3, RZ, P1 ;  /* 0x000000ff03037207 */ /* 0x001fe40000800000 */
[----:B------:R-:W-:-:S03]  /*4090*/  ISETP.GE.U32.AND P1, PT, R2, 0x4, PT ;  /* 0x000000040200780c */ /* 0x000fc60003f26070 */
[----:B------:R-:W-:-:S03]  /*40a0*/  IMAD.IADD R3, R0, 0x1, R3 ;  /* 0x0000000100037824 */ /* 0x000fc600078e0203 */
[----:B------:R-:W-:Y:S04]  /*40b0*/  LDS R0, [UR4+0x4] ;  /* 0x00000404ff007984 */ /* 0x000fe80008000800 */
[----:B--2---:R-:W0:Y:S02]  /*40c0*/  SHFL.UP PT, R5, R3, 0x4, RZ ;  /* 0x0480000003057989 */ /* 0x004e2400000e00ff */
        /* <DEDUP_REMOVED lines=9> */
[----:B------:R-:W-:-:S03]  /*4160*/  ISETP.NE.AND P1, PT, R6, 0x20, PT ;  /* 0x000000200600780c */ /* 0x000fc60003f25270 */
[----:B------:R-:W-:-:S06]  /*4170*/  IMAD.IADD R2, R5, 0x1, R2 ;  /* 0x0000000105027824 */ /* 0x000fcc00078e0202 */
[----:B------:R-:W0:Y:S04]  /*4180*/  SHFL.UP PT, R2, R2, 0x1, RZ ;  /* 0x0420000002027989 */ /* 0x000e2800000e00ff */
[----:B------:R-:W-:Y:S05]  /*4190*/  @!P1 EXIT ;  /* 0x000000000000994d */ /* 0x000fea0003800000 */
[----:B------:R-:W2:Y:S01]  /*41a0*/  LDCU.64 UR4, c[0x0][0x388] ;  /* 0x00007100ff0477ac */ /* 0x000ea20008000a00 */
[----:B0-----:R-:W-:Y:S02]  /*41b0*/  SEL R3, R2, RZ, P0 ;  /* 0x000000ff02037207 */ /* 0x001fe40000000000 */
[--C-:B------:R-:W-:Y:S02]  /*41c0*/  SHF.R.U32.HI R5, RZ, 0x8, R4.reuse ;  /* 0x00000008ff057819 */ /* 0x100fe40000011604 */
[----:B------:R-:W-:Y:S01]  /*41d0*/  ISETP.GT.AND P0, PT, R6, 0x1f, PT ;  /* 0x0000001f0600780c */ /* 0x000fe20003f04270 */
[----:B------:R-:W-:Y:S01]  /*41e0*/  IMAD.IADD R36, R0, 0x1, R3 ;  /* 0x0000000100247824 */ /* 0x000fe200078e0203 */
[--C-:B------:R-:W-:Y:S02]  /*41f0*/  SHF.R.U32.HI R0, RZ, 0x18, R4.reuse ;  /* 0x00000018ff007819 */ /* 0x100fe40000011604 */
[----:B------:R-:W-:Y:S02]  /*4200*/  SHF.R.U32.HI R3, RZ, 0x10, R4 ;  /* 0x00000010ff037819 */ /* 0x000fe40000011604 */
[----:B------:R-:W-:-:S02]  /*4210*/  LOP3.LUT R2, R36, 0xfffffffc, RZ, 0xc0, !PT ;  /* 0xfffffffc24027812 */ /* 0x000fc400078ec0ff */
[----:B------:R-:W-:Y:S02]  /*4220*/  PRMT R0, R0, 0x3340, R3 ;  /* 0x0000334000007816 */ /* 0x000fe40000000003 */
[----:B------:R-:W-:Y:S02]  /*4230*/  PRMT R5, R5, 0x3340, R4 ;  /* 0x0000334005057816 */ /* 0x000fe40000000004 */
[----:B--2---:R-:W-:Y:S02]  /*4240*/  IADD3 R2, P1, PT, R2, UR4, RZ ;  /* 0x0000000402027c10 */ /* 0x004fe4000ff3e0ff */
[----:B------:R-:W-:-:S03]  /*4250*/  PRMT R5, R0, 0x5410, R5 ;  /* 0x0000541000057816 */ /* 0x000fc60000000005 */
[----:B------:R-:W-:-:S05]  /*4260*/  IMAD.X R3, RZ, RZ, UR5, P1 ;  /* 0x00000005ff037e24 */ /* 0x000fca00088e06ff */
[----:B------:R0:W-:Y:S01]  /*4270*/  STG.E desc[UR8][R2.64], R5 ;  /* 0x0000000502007986 */ /* 0x0001e2000c101908 */
[----:B------:R-:W-:Y:S05]  /*4280*/  @P0 EXIT ;  /* 0x000000000000094d */ /* 0x000fea0003800000 */
[----:B------:R2:W5:Y:S04]  /*4290*/  LDL.128 R32, [R1] ;  /* 0x0000000001207983 */ /* 0x0005680000100c00 */
[----:B------:R2:W5:Y:S04]  /*42a0*/  LDL.128 R28, [R1+0x10] ;  /* 0x00001000011c7983 */ /* 0x0005680000100c00 */
[----:B------:R2:W5:Y:S04]  /*42b0*/  LDL.128 R24, [R1+0x20] ;  /* 0x0000200001187983 */ /* 0x0005680000100c00 */
[----:B------:R2:W5:Y:S04]  /*42c0*/  LDL.128 R20, [R1+0x30] ;  /* 0x0000300001147983 */ /* 0x0005680000100c00 */
[----:B-1----:R2:W5:Y:S04]  /*42d0*/  LDL.128 R16, [R1+0x40] ;  /* 0x0000400001107983 */ /* 0x0025680000100c00 */
[----:B------:R2:W5:Y:S04]  /*42e0*/  LDL.128 R12, [R1+0x50] ;  /* 0x00005000010c7983 */ /* 0x0005680000100c00 */
[----:B------:R2:W5:Y:S04]  /*42f0*/  LDL.128 R8, [R1+0x60] ;  /* 0x0000600001087983 */ /* 0x0005680000100c00 */
[----:B0-----:R2:W5:Y:S01]  /*4300*/  LDL.128 R4, [R1+0x70] ;  /* 0x0000700001047983 */ /* 0x0015620000100c00 */
[----:B------:R-:W-:Y:S01]  /*4310*/  VIMNMX R3, PT, PT, R37, 0x1, !PT ;  /* 0x0000000125037848 */ /* 0x000fe20007fe0100 */
[----:B------:R-:W-:-:S02]  /*4320*/  IMAD.MOV.U32 R2, RZ, RZ, 0x1 ;  /* 0x00000001ff027424 */ /* 0x000fc400078e00ff */
[----:B------:R-:W-:Y:S02]  /*4330*/  IMAD.MOV.U32 R0, RZ, RZ, RZ ;  /* 0x000000ffff007224 */ /* 0x000fe400078e00ff */
[----:B------:R-:W-:-:S07]  /*4340*/  IMAD.MOV R3, RZ, RZ, -R3 ;  /* 0x000000ffff037224 */ /* 0x000fce00078e0a03 */
.L_x_33:
[-C--:B0----5:R-:W-:Y:S01]  /*4350*/  LOP3.LUT R37, R32, R2.reuse, RZ, 0xc0, !PT ;  /* 0x0000000220257212 */ /* 0x0a1fe200078ec0ff */
[----:B------:R-:W-:Y:S01]  /*4360*/  VIADD R36, R36, 0x4 ;  /* 0x0000000424247836 */ /* 0x000fe20000000000 */
[-C--:B------:R-:W-:Y:S01]  /*4370*/  LOP3.LUT R39, R33, R2.reuse, RZ, 0xc0, !PT ;  /* 0x0000000221277212 */ /* 0x080fe200078ec0ff */
[----:B------:R-:W-:Y:S01]  /*4380*/  VIADD R3, R3, 0x1 ;  /* 0x0000000103037836 */ /* 0x000fe20000000000 */
[----:B------:R-:W-:Y:S02]  /*4390*/  LOP3.LUT R41, R34, R2, RZ, 0xc0, !PT ;  /* 0x0000000222297212 */ /* 0x000fe400078ec0ff */
[-C--:B------:R-:W-:Y:S02]  /*43a0*/  SHF.R.S32.HI R37, RZ, R0.reuse, R37 ;  /* 0x00000000ff257219 */ /* 0x080fe40000011425 */
[-C--:B------:R-:W-:Y:S02]  /*43b0*/  SHF.R.S32.HI R39, RZ, R0.reuse, R39 ;  /* 0x00000000ff277219 */ /* 0x080fe40000011427 */
[----:B------:R-:W-:Y:S01]  /*43c0*/  SHF.R.S32.HI R41, RZ, R0, R41 ;  /* 0x00000000ff297219 */ /* 0x000fe20000011429 */
[----:B------:R-:W-:Y:S01]  /*43d0*/  IMAD.SHL.U32 R37, R37, 0x80, RZ ;  /* 0x0000008025257824 */ /* 0x000fe200078e00ff */
[-C--:B------:R-:W-:Y:S01]  /*43e0*/  LOP3.LUT R43, R26, R2.reuse, RZ, 0xc0, !PT ;  /* 0x000000021a2b7212 */ /* 0x080fe200078ec0ff */
[----:B------:R-:W-:Y:S01]  /*43f0*/  IMAD.SHL.U32 R38, R39, 0x40, RZ ;  /* 0x0000004027267824 */ /* 0x000fe200078e00ff */
[----:B------:R-:W-:Y:S01]  /*4400*/  LOP3.LUT R39, R24, R2, RZ, 0xc0, !PT ;  /* 0x0000000218277212 */ /* 0x000fe200078ec0ff */
[----:B------:R-:W-:Y:S01]  /*4410*/  IMAD.SHL.U32 R41, R41, 0x20, RZ ;  /* 0x0000002029297824 */ /* 0x000fe200078e00ff */
[----:B------:R-:W-:-:S02]  /*4420*/  SHF.R.S32.HI R43, RZ, R0, R43 ;  /* 0x00000000ff2b7219 */ /* 0x000fc4000001142b */
[----:B------:R-:W-:Y:S02]  /*4430*/  SHF.R.S32.HI R39, RZ, R0, R39 ;  /* 0x00000000ff277219 */ /* 0x000fe40000011427 */
[----:B------:R-:W-:Y:S01]  /*4440*/  LOP3.LUT R37, R41, R38, R37, 0xfe, !PT ;  /* 0x0000002629257212 */ /* 0x000fe200078efe25 */
[----:B------:R-:W-:Y:S01]  /*4450*/  IMAD.SHL.U32 R43, R43, 0x20, RZ ;  /* 0x000000202b2b7824 */ /* 0x000fe200078e00ff */
[-C--:B------:R-:W-:Y:S01]  /*4460*/  LOP3.LUT R41, R25, R2.reuse, RZ, 0xc0, !PT ;  /* 0x0000000219297212 */ /* 0x080fe200078ec0ff */
[----:B------:R-:W-:Y:S01]  /*4470*/  IMAD.SHL.U32 R38, R39, 0x80, RZ ;  /* 0x0000008027267824 */ /* 0x000fe200078e00ff */
[----:B------:R-:W-:Y:S02]  /*4480*/  LOP3.LUT R39, R35, R2, RZ, 0xc0, !PT ;  /* 0x0000000223277212 */ /* 0x000fe400078ec0ff */
[-C--:B------:R-:W-:Y:S02]  /*4490*/  SHF.R.S32.HI R41, RZ, R0.reuse, R41 ;  /* 0x00000000ff297219 */ /* 0x080fe40000011429 */
[----:B------:R-:W-:-:S03]  /*44a0*/  SHF.R.S32.HI R39, RZ, R0, R39 ;  /* 0x00000000ff277219 */ /* 0x000fc60000011427 */
[----:B------:R-:W-:Y:S02]  /*44b0*/  IMAD.SHL.U32 R41, R41, 0x40, RZ ;  /* 0x0000004029297824 */ /* 0x000fe400078e00ff */
[----:B------:R-:W-:Y:S01]  /*44c0*/  IMAD.SHL.U32 R40, R39, 0x10, RZ ;  /* 0x0000001027287824 */ /* 0x000fe200078e00ff */
[-C--:B------:R-:W-:Y:S02]  /*44d0*/  LOP3.LUT R39, R27, R2.reuse, RZ, 0xc0, !PT ;  /* 0x000000021b277212 */ /* 0x080fe400078ec0ff */
[----:B------:R-:W-:Y:S02]  /*44e0*/  LOP3.LUT R38, R43, R41, R38, 0xfe, !PT ;  /* 0x000000292b267212 */ /* 0x000fe400078efe26 */
[----:B------:R-:W-:Y:S02]  /*44f0*/  LOP3.LUT R41, R28, R2, RZ, 0xc0, !PT ;  /* 0x000000021c297212 */ /* 0x000fe400078ec0ff */
[-C--:B------:R-:W-:Y:S02]  /*4500*/  SHF.R.S32.HI R39, RZ, R0.reuse, R39 ;  /* 0x00000000ff277219 */ /* 0x080fe40000011427 */
[----:B------:R-:W-:-:S02]  /*4510*/  SHF.R.S32.HI R41, RZ, R0, R41 ;  /* 0x00000000ff297219 */ /* 0x000fc40000011429 */
[----:B------:R-:W-:Y:S01]  /*4520*/  LOP3.LUT R43, R18, R2, RZ, 0xc0, !PT ;  /* 0x00000002122b7212 */ /* 0x000fe200078ec0ff */
[----:B------:R-:W-:Y:S02]  /*4530*/  IMAD.SHL.U32 R39, R39, 0x10, RZ ;  /* 0x0000001027277824 */ /* 0x000fe400078e00ff */
[----:B------:R-:W-:Y:S01]  /*4540*/  IMAD.SHL.U32 R41, R41, 0x8, RZ ;  /* 0x0000000829297824 */ /* 0x000fe200078e00ff */
[----:B------:R-:W-:-:S04]  /*4550*/  SHF.R.S32.HI R43, RZ, R0, R43 ;  /* 0x00000000ff2b7219 */ /* 0x000fc8000001142b */
[----:B------:R-:W-:Y:S01]  /*4560*/  LOP3.LUT R37, R41, R37, R40, 0xfe, !PT ;  /* 0x0000002529257212 */ /* 0x000fe200078efe28 */
[----:B------:R-:W-:Y:S01]  /*4570*/  IMAD.SHL.U32 R43, R43, 0x20, RZ ;  /* 0x000000202b2b7824 */ /* 0x000fe200078e00ff */
[----:B------:R-:W-:-:S04]  /*4580*/  LOP3.LUT R41, R20, R2, RZ, 0xc0, !PT ;  /* 0x0000000214297212 */ /* 0x000fc800078ec0ff */
[----:B------:R-:W-:-:S05]  /*4590*/  SHF.R.S32.HI R41, RZ, R0, R41 ;  /* 0x00000000ff297219 */ /* 0x000fca0000011429 */
[----:B------:R-:W-:-:S05]  /*45a0*/  IMAD.SHL.U32 R41, R41, 0x8, RZ ;  /* 0x0000000829297824 */ /* 0x000fca00078e00ff */
[----:B------:R-:W-:Y:S02]  /*45b0*/  LOP3.LUT R38, R41, R38, R39, 0xfe, !PT ;  /* 0x0000002629267212 */ /* 0x000fe400078efe27 */
[-C--:B------:R-:W-:Y:S02]  /*45c0*/  LOP3.LUT R39, R29, R2.reuse, RZ, 0xc0, !PT ;  /* 0x000000021d277212 */ /* 0x080fe400078ec0ff */
[----:B------:R-:W-:Y:S02]  /*45d0*/  LOP3.LUT R41, R30, R2, RZ, 0xc0, !PT ;  /* 0x000000021e297212 */ /* 0x000fe400078ec0ff */
[-C--:B------:R-:W-:Y:S02]  /*45e0*/  SHF.R.S32.HI R39, RZ, R0.reuse, R39 ;  /* 0x00000000ff277219 */ /* 0x080fe40000011427 */
[----:B------:R-:W-:-:S03]  /*45f0*/  SHF.R.S32.HI R41, RZ, R0, R41 ;  /* 0x00000000ff297219 */ /* 0x000fc60000011429 */
[----:B------:R-:W-:Y:S01]  /*4600*/  IMAD.SHL.U32 R40, R39, 0x4, RZ ;  /* 0x0000000427287824 */ /* 0x000fe200078e00ff */
[----:B------:R-:W-:Y:S01]  /*4610*/  LOP3.LUT R39, R21, R2, RZ, 0xc0, !PT ;  /* 0x0000000215277212 */ /* 0x000fe200078ec0ff */
[----:B------:R-:W-:-:S03]  /*4620*/  IMAD.SHL.U32 R41, R41, 0x2, RZ ;  /* 0x0000000229297824 */ /* 0x000fc600078e00ff */
[----:B------:R-:W-:Y:S02]  /*4630*/  SHF.R.S32.HI R39, RZ, R0, R39 ;  /* 0x00000000ff277219 */ /* 0x000fe40000011427 */
[----:B------:R-:W-:Y:S02]  /*4640*/  LOP3.LUT R37, R41, R37, R40, 0xfe, !PT ;  /* 0x0000002529257212 */ /* 0x000fe400078efe28 */
[----:B------:R-:W-:Y:S01]  /*4650*/  LOP3.LUT R41, R22, R2, RZ, 0xc0, !PT ;  /* 0x0000000216297212 */ /* 0x000fe200078ec0ff */
[----:B------:R-:W-:-:S03]  /*4660*/  IMAD.SHL.U32 R39, R39, 0x4, RZ ;  /* 0x0000000427277824 */ /* 0x000fc600078e00ff */
[----:B------:R-:W-:-:S05]  /*4670*/  SHF.R.S32.HI R41, RZ, R0, R41 ;  /* 0x00000000ff297219 */ /* 0x000fca0000011429 */
[----:B------:R-:W-:-:S05]  /*4680*/  IMAD.SHL.U32 R41, R41, 0x2, RZ ;  /* 0x0000000229297824 */ /* 0x000fca00078e00ff */
[----:B------:R-:W-:Y:S02]  /*4690*/  LOP3.LUT R38, R41, R38, R39, 0xfe, !PT ;  /* 0x0000002629267212 */ /* 0x000fe400078efe27 */
[-C--:B------:R-:W-:Y:S02]  /*46a0*/  LOP3.LUT R39, R16, R2.reuse, RZ, 0xc0, !PT ;  /* 0x0000000210277212 */ /* 0x080fe400078ec0ff */
[----:B------:R-:W-:Y:S02]  /*46b0*/  LOP3.LUT R41, R17, R2, RZ, 0xc0, !PT ;  /* 0x0000000211297212 */ /* 0x000fe400078ec0ff */
[-C--:B------:R-:W-:Y:S02]  /*46c0*/  SHF.R.S32.HI R39, RZ, R0.reuse, R39 ;  /* 0x00000000ff277219 */ /* 0x080fe40000011427 */
[----:B------:R-:W-:-:S03]  /*46d0*/  SHF.R.S32.HI R41, RZ, R0, R41 ;  /* 0x00000000ff297219 */ /* 0x000fc60000011429 */
[----:B------:R-:W-:Y:S02]  /*46e0*/  IMAD.SHL.U32 R39, R39, 0x80, RZ ;  /* 0x0000008027277824 */ /* 0x000fe400078e00ff */
[----:B------:R-:W-:Y:S01]  /*46f0*/  IMAD.SHL.U32 R40, R41, 0x40, RZ ;  /* 0x0000004029287824 */ /* 0x000fe200078e00ff */
[----:B------:R-:W-:-:S04]  /*4700*/  LOP3.LUT R41, R19, R2, RZ, 0xc0, !PT ;  /* 0x0000000213297212 */ /* 0x000fc800078ec0ff */
[----:B------:R-:W-:Y:S02]  /*4710*/  LOP3.LUT R39, R43, R40, R39, 0xfe, !PT ;  /* 0x000000282b277212 */ /* 0x000fe400078efe27 */
        /* <DEDUP_REMOVED lines=8> */
[-C--:B------:R-:W-:Y:S01]  /*47a0*/  LOP3.LUT R39, R13, R2.reuse, RZ, 0xc0, !PT ;  /* 0x000000020d277212 */ /* 0x080fe200078ec0ff */
[----:B------:R-:W-:Y:S01]  /*47b0*/  IMAD.SHL.U32 R41, R41, 0x2, RZ ;  /* 0x0000000229297824 */ /* 0x000fe200078e00ff */
[----:B------:R-:W-:Y:S02]  /*47c0*/  LOP3.LUT R43, R10, R2, RZ, 0xc0, !PT ;  /* 0x000000020a2b7212 */ /* 0x000fe400078ec0ff */
[-C--:B------:R-:W-:Y:S02]  /*47d0*/  SHF.R.S32.HI R39, RZ, R0.reuse, R39 ;  /* 0x00000000ff277219 */ /* 0x080fe40000011427 */
[----:B------:R-:W-:-:S03]  /*47e0*/  SHF.R.S32.HI R43, RZ, R0, R43 ;  /* 0x00000000ff2b7219 */ /* 0x000fc6000001142b */
[----:B------:R-:W-:Y:S02]  /*47f0*/  IMAD.SHL.U32 R39, R39, 0x4, RZ ;  /* 0x0000000427277824 */ /* 0x000fe400078e00ff */
[----:B------:R-:W-:-:S03]  /*4800*/  IMAD.SHL.U32 R43, R43, 0x20, RZ ;  /* 0x000000202b2b7824 */ /* 0x000fc600078e00ff */
        /* <DEDUP_REMOVED lines=22> */
[----:B------:R-:W-:-:S05]  /*4970*/  IMAD.SHL.U32 R43, R43, 0x2, RZ ;  /* 0x000000022b2b7824 */ /* 0x000fca00078e00ff */
[----:B------:R-:W-:Y:S02]  /*4980*/  LOP3.LUT R42, R43, R39, R42, 0xfe, !PT ;  /* 0x000000272b2a7212 */ /* 0x000fe400078efe2a */
[-C--:B------:R-:W-:Y:S02]  /*4990*/  LOP3.LUT R39, R15, R2.reuse, RZ, 0xc0, !PT ;  /* 0x000000020f277212 */ /* 0x080fe400078ec0ff */
[----:B------:R-:W-:Y:S02]  /*49a0*/  LOP3.LUT R43, R23, R2, RZ, 0xc0, !PT ;  /* 0x00000002172b7212 */ /* 0x000fe400078ec0ff */
[-C--:B------:R-:W-:Y:S02]  /*49b0*/  SHF.R.S32.HI R39, RZ, R0.reuse, R39 ;  /* 0x00000000ff277219 */ /* 0x080fe40000011427 */
[----:B------:R-:W-:Y:S02]  /*49c0*/  SHF.R.S32.HI R43, RZ, R0, R43 ;  /* 0x00000000ff2b7219 */ /* 0x000fe4000001142b */
[----:B------:R-:W-:-:S02]  /*49d0*/  LOP3.LUT R40, R40, R39, RZ, 0xfc, !PT ;  /* 0x0000002728287212 */ /* 0x000fc400078efcff */
[----:B------:R-:W-:Y:S02]  /*49e0*/  LOP3.LUT R39, R42, R41, RZ, 0xfc, !PT ;  /* 0x000000292a277212 */ /* 0x000fe400078efcff */
[----:B------:R-:W-:Y:S01]  /*49f0*/  LOP3.LUT R41, R31, R2, RZ, 0xc0, !PT ;  /* 0x000000021f297212 */ /* 0x000fe200078ec0ff */
[----:B------:R-:W-:Y:S01]  /*4a00*/  IMAD.SHL.U32 R2, R2, 0x2, RZ ;  /* 0x0000000202027824 */ /* 0x000fe200078e00ff */
[----:B------:R-:W-:Y:S02]  /*4a10*/  LOP3.LUT R38, R38, R43, RZ, 0xfc, !PT ;  /* 0x0000002b26267212 */ /* 0x000fe400078efcff */
[----:B------:R-:W-:Y:S01]  /*4a20*/  SHF.R.S32.HI R42, RZ, R0, R41 ;  /* 0x00000000ff2a7219 */ /* 0x000fe20000011429 */
[----:B------:R-:W-:Y:S01]  /*4a30*/  VIADD R0, R0, 0x1 ;  /* 0x0000000100007836 */ /* 0x000fe20000000000 */
[----:B------:R-:W-:Y:S02]  /*4a40*/  PRMT R40, R40, 0x3340, R39 ;  /* 0x0000334028287816 */ /* 0x000fe40000000027 */
[----:B------:R-:W-:-:S02]  /*4a50*/  LOP3.LUT R37, R37, R42, RZ, 0xfc, !PT ;  /* 0x0000002a25257212 */ /* 0x000fc400078efcff */
[----:B------:R-:W-:Y:S02]  /*4a60*/  LOP3.LUT R39, R36, 0xfffffffc, RZ, 0xc0, !PT ;  /* 0xfffffffc24277812 */ /* 0x000fe400078ec0ff */
[----:B------:R-:W-:Y:S02]  /*4a70*/  PRMT R37, R37, 0x3340, R38 ;  /* 0x0000334025257816 */ /* 0x000fe40000000026 */
[----:B------:R-:W-:Y:S02]  /*4a80*/  IADD3 R38, P0, PT, R39, UR4, RZ ;  /* 0x0000000427267c10 */ /* 0x000fe4000ff1e0ff */
[----:B------:R-:W-:-:S03]  /*4a90*/  PRMT R37, R37, 0x5410, R40 ;  /* 0x0000541025257816 */ /* 0x000fc60000000028 */
[----:B------:R-:W-:Y:S01]  /*4aa0*/  IMAD.X R39, RZ, RZ, UR5, P0 ;  /* 0x00000005ff277e24 */ /* 0x000fe200080e06ff */
[----:B------:R-:W-:-:S04]  /*4ab0*/  ISETP.NE.AND P0, PT, R3, RZ, PT ;  /* 0x000000ff0300720c */ /* 0x000fc80003f05270 */
[----:B------:R0:W-:Y:S09]  /*4ac0*/  STG.E desc[UR8][R38.64], R37 ;  /* 0x0000002526007986 */ /* 0x0001f2000c101908 */
[----:B------:R-:W-:Y:S05]  /*4ad0*/  @P0 BRA `(.L_x_33) ;  /* 0xfffffff8001c0947 */ /* 0x000fea000383ffff */
[----:B------:R-:W-:Y:S05]  /*4ae0*/  EXIT ;  /* 0x000000000000794d */ /* 0x000fea0003800000 */
        .weak           $__internal_0_$__cuda_sm3x_div_rn_noftz_f32_slowpath
        .type           $__internal_0_$__cuda_sm3x_div_rn_noftz_f32_slowpath,@function
        .size           $__internal_0_$__cuda_sm3x_div_rn_noftz_f32_slowpath,(.L_x_47 - $__internal_0_$__cuda_sm3x_div_rn_noftz_f32_slowpath)
$__internal_0_$__cuda_sm3x_div_rn_noftz_f32_slowpath:
[----:B------:R-:W0:Y:S08]  /*4af0*/  LDC R4, c[0x0][0x3a8] ;  /* 0x0000ea00ff047b82 */ /* 0x000e300000000800 */
[----:B------:R-:W1:Y:S01]  /*4b00*/  LDC R8, c[0x0][0x3a8] ;  /* 0x0000ea00ff087b82 */ /* 0x000e620000000800 */
[----:B0-----:R-:W-:-:S04]  /*4b10*/  SHF.R.U32.HI R5, RZ, 0x17, R4 ;  /* 0x00000017ff057819 */ /* 0x001fc80000011604 */
[----:B------:R-:W-:-:S05]  /*4b20*/  LOP3.LUT R5, R5, 0xff, RZ, 0xc0, !PT ;  /* 0x000000ff05057812 */ /* 0x000fca00078ec0ff */
[----:B------:R-:W-:-:S05]  /*4b30*/  VIADD R9, R5, 0xffffffff ;  /* 0xffffffff05097836 */ /* 0x000fca0000000000 */
[----:B------:R-:W-:-:S13]  /*4b40*/  ISETP.GT.U32.AND P0, PT, R9, 0xfd, PT ;  /* 0x000000fd0900780c */ /* 0x000fda0003f04070 */
[----:B------:R-:W-:Y:S01]  /*4b50*/  @!P0 IMAD.MOV.U32 R10, RZ, RZ, RZ ;  /* 0x000000ffff0a8224 */ /* 0x000fe200078e00ff */
[----:B-1----:R-:W-:Y:S06]  /*4b60*/  @!P0 BRA `(.L_x_34) ;  /* 0x00000000003c8947 */ /* 0x002fec0003800000 */
[----:B------:R-:W-:-:S13]  /*4b70*/  FSETP.GTU.FTZ.AND P0, PT, |R4|, +INF , PT ;  /* 0x7f8000000400780b */ /* 0x000fda0003f1c200 */
[----:B------:R-:W-:Y:S05]  /*4b80*/  @P0 BRA `(.L_x_35) ;  /* 0x0000000400280947 */ /* 0x000fea0003800000 */
[----:B------:R-:W-:-:S05]  /*4b90*/  IMAD.MOV.U32 R7, RZ, RZ, 0x3f000000 ;  /* 0x3f000000ff077424 */ /* 0x000fca00078e00ff */
[----:B------:R-:W-:-:S13]  /*4ba0*/  LOP3.LUT P0, RZ, R8, 0x7fffffff, R7, 0xc8, !PT ;  /* 0x7fffffff08ff7812 */ /* 0x000fda000780c807 */
[----:B------:R-:W-:Y:S05]  /*4bb0*/  @!P0 BRA `(.L_x_36) ;  /* 0x0000000400148947 */ /* 0x000fea0003800000 */
[----:B------:R-:W-:Y:S02]  /*4bc0*/  FSETP.NEU.FTZ.AND P0, PT, |R4|, +INF , PT ;  /* 0x7f8000000400780b */ /* 0x000fe40003f1d200 */
[----:B------:R-:W-:-:S04]  /*4bd0*/  LOP3.LUT P1, RZ, R7, 0x7fffffff, RZ, 0xc0, !PT ;  /* 0x7fffffff07ff7812 */ /* 0x000fc8000782c0ff */
[----:B------:R-:W-:-:S13]  /*4be0*/  PLOP3.LUT P0, PT, P0, P1, PT, 0x2f, 0xf2 ;  /* 0x0000000000f2781c */ /* 0x000fda0000702577 */
[----:B------:R-:W-:Y:S05]  /*4bf0*/  @P0 BRA `(.L_x_37) ;  /* 0x0000000000fc0947 */ /* 0x000fea0003800000 */
[----:B------:R-:W-:-:S13]  /*4c00*/  LOP3.LUT P0, RZ, R8, 0x7fffffff, RZ, 0xc0, !PT ;  /* 0x7fffffff08ff7812 */ /* 0x000fda000780c0ff */
[----:B------:R-:W-:Y:S05]  /*4c10*/  @!P0 BRA `(.L_x_38) ;  /* 0x0000000000e88947 */ /* 0x000fea0003800000 */
[----:B------:R-:W-:Y:S01]  /*4c20*/  ISETP.GE.AND P0, PT, R9, RZ, PT ;  /* 0x000000ff0900720c */ /* 0x000fe20003f06270 */
[----:B------:R-:W-:-:S12]  /*4c30*/  IMAD.MOV.U32 R10, RZ, RZ, RZ ;  /* 0x000000ffff0a7224 */ /* 0x000fd800078e00ff */
[----:B------:R-:W-:Y:S01]  /*4c40*/  @!P0 FFMA R8, R4, 1.84467440737095516160e+19, RZ ;  /* 0x5f80000004088823 */ /* 0x000fe200000000ff */
[----:B------:R-:W-:-:S07]  /*4c50*/  @!P0 VIADD R10, R10, 0x40 ;  /* 0x000000400a0a8836 */ /* 0x000fce0000000000 */
.L_x_34:
[----:B------:R-:W-:Y:S01]  /*4c60*/  LEA R7, R5, 0xc0800000, 0x17 ;  /* 0xc080000005077811 */ /* 0x000fe200078eb8ff */
[----:B------:R-:W-:Y:S01]  /*4c70*/  UMOV UR4, 0x3f000000 ;  /* 0x3f00000000047882 */ /* 0x000fe20000000000 */
[----:B------:R-:W-:Y:S01]  /*4c80*/  IADD3 R5, PT, PT, R10, 0x7e, -R5 ;  /* 0x0000007e0a057810 */ /* 0x000fe20007ffe805 */
[----:B------:R-:W-:Y:S02]  /*4c90*/  UIADD3 UR4, UPT, UPT, UR4, 0x800000, URZ ;  /* 0x0080000004047890 */ /* 0x000fe4000fffe0ff */
[----:B------:R-:W-:-:S04]  /*4ca0*/  IMAD.IADD R7, R8, 0x1, -R7 ;  /* 0x0000000108077824 */ /* 0x000fc800078e0a07 */
[----:B------:R-:W0:Y:S01]  /*4cb0*/  MUFU.RCP R4, R7 ;  /* 0x0000000700047308 */ /* 0x000e220000001000 */
[----:B------:R-:W-:-:S04]  /*4cc0*/  FADD.FTZ R9, -R7, -RZ ;  /* 0x800000ff07097221 */ /* 0x000fc80000010100 */
[----:B0-----:R-:W-:-:S04]  /*4cd0*/  FFMA R11, R4, R9, 1 ;  /* 0x3f800000040b7423 */ /* 0x001fc80000000009 */
[----:B------:R-:W-:-:S04]  /*4ce0*/  FFMA R4, R4, R11, R4 ;  /* 0x0000000b04047223 */ /* 0x000fc80000000004 */
[----:B------:R-:W-:-:S04]  /*4cf0*/  FFMA R8, R4, UR4, RZ ;  /* 0x0000000404087c23 */ /* 0x000fc800080000ff */
[----:B------:R-:W-:-:S04]  /*4d00*/  FFMA R11, R9, R8, UR4 ;  /* 0x00000004090b7e23 */ /* 0x000fc80008000008 */
[----:B------:R-:W-:-:S04]  /*4d10*/  FFMA R11, R4, R11, R8 ;  /* 0x0000000b040b7223 */ /* 0x000fc80000000008 */
[----:B------:R-:W-:-:S04]  /*4d20*/  FFMA R12, R9, R11, UR4 ;  /* 0x00000004090c7e23 */ /* 0x000fc8000800000b */
[----:B------:R-:W-:-:S05]  /*4d30*/  FFMA R8, R4, R12, R11 ;  /* 0x0000000c04087223 */ /* 0x000fca000000000b */
[----:B------:R-:W-:-:S04]  /*4d40*/  SHF.R.U32.HI R7, RZ, 0x17, R8 ;  /* 0x00000017ff077819 */ /* 0x000fc80000011608 */
[----:B------:R-:W-:-:S05]  /*4d50*/  LOP3.LUT R7, R7, 0xff, RZ, 0xc0, !PT ;  /* 0x000000ff07077812 */ /* 0x000fca00078ec0ff */
[----:B------:R-:W-:-:S04]  /*4d60*/  IMAD.IADD R9, R7, 0x1, R5 ;  /* 0x0000000107097824 */ /* 0x000fc800078e0205 */
[----:B------:R-:W-:-:S05]  /*4d70*/  VIADD R7, R9, 0xffffffff ;  /* 0xffffffff09077836 */ /* 0x000fca0000000000 */
[----:B------:R-:W-:-:S13]  /*4d80*/  ISETP.GE.U32.AND P0, PT, R7, 0xfe, PT ;  /* 0x000000fe0700780c */ /* 0x000fda0003f06070 */
[----:B------:R-:W-:Y:S05]  /*4d90*/  @!P0 BRA `(.L_x_39) ;  /* 0x0000000000808947 */ /* 0x000fea0003800000 */
[----:B------:R-:W-:-:S13]  /*4da0*/  ISETP.GT.AND P0, PT, R9, 0xfe, PT ;  /* 0x000000fe0900780c */ /* 0x000fda0003f04270 */
[----:B------:R-:W-:Y:S05]  /*4db0*/  @P0 BRA `(.L_x_40) ;  /* 0x00000000006c0947 */ /* 0x000fea0003800000 */
[----:B------:R-:W-:-:S13]  /*4dc0*/  ISETP.GE.AND P0, PT, R9, 0x1, PT ;  /* 0x000000010900780c */ /* 0x000fda0003f06270 */
[----:B------:R-:W-:Y:S05]  /*4dd0*/  @P0 BRA `(.L_x_41) ;  /* 0x0000000000980947 */ /* 0x000fea0003800000 */
[----:B------:R-:W-:Y:S02]  /*4de0*/  ISETP.GE.AND P0, PT, R9, -0x18, PT ;  /* 0xffffffe80900780c */ /* 0x000fe40003f06270 */
[----:B------:R-:W-:-:S11]  /*4df0*/  LOP3.LUT R8, R8, 0x80000000, RZ, 0xc0, !PT ;  /* 0x8000000008087812 */ /* 0x000fd600078ec0ff */
[----:B------:R-:W-:Y:S05]  /*4e00*/  @!P0 BRA `(.L_x_41) ;  /* 0x00000000008c8947 */ /* 0x000fea0003800000 */
[CC--:B------:R-:W-:Y:S01]  /*4e10*/  FFMA.RZ R5, R4.reuse, R12.reuse, R11 ;  /* 0x0000000c04057223 */ /* 0x0c0fe2000000c00b */
[C---:B------:R-:W-:Y:S01]  /*4e20*/  VIADD R10, R9.reuse, 0x20 ;  /* 0x00000020090a7836 */ /* 0x040fe20000000000 */
[C---:B------:R-:W-:Y:S02]  /*4e30*/  ISETP.NE.AND P2, PT, R9.reuse, RZ, PT ;  /* 0x000000ff0900720c */ /* 0x040fe40003f45270 */
[----:B------:R-:W-:Y:S01]  /*4e40*/  ISETP.NE.AND P1, PT, R9, RZ, PT ;  /* 0x000000ff0900720c */ /* 0x000fe20003f25270 */
[----:B------:R-:W-:Y:S01]  /*4e50*/  IMAD.MOV R9, RZ, RZ, -R9 ;  /* 0x000000ffff097224 */ /* 0x000fe200078e0a09 */
[----:B------:R-:W-:Y:S01]  /*4e60*/  LOP3.LUT R7, R5, 0x7fffff, RZ, 0xc0, !PT ;  /* 0x007fffff05077812 */ /* 0x000fe200078ec0ff */
[CCC-:B------:R-:W-:Y:S01]  /*4e70*/  FFMA.RP R5, R4.reuse, R12.reuse, R11.reuse ;  /* 0x0000000c04057223 */ /* 0x1c0fe2000000800b */
[----:B------:R-:W-:Y:S02]  /*4e80*/  FFMA.RM R4, R4, R12, R11 ;  /* 0x0000000c04047223 */ /* 0x000fe4000000400b */
[----:B------:R-:W-:-:S03]  /*4e90*/  LOP3.LUT R7, R7, 0x800000, RZ, 0xfc, !PT ;  /* 0x0080000007077812 */ /* 0x000fc600078efcff */
[----:B------:R-:W-:Y:S02]  /*4ea0*/  FSETP.NEU.FTZ.AND P0, PT, R5, R4, PT ;  /* 0x000000040500720b */ /* 0x000fe40003f1d000 */
[----:B------:R-:W-:Y:S02]  /*4eb0*/  SHF.L.U32 R10, R7, R10, RZ ;  /* 0x0000000a070a7219 */ /* 0x000fe400000006ff */
[----:B------:R-:W-:Y:S02]  /*4ec0*/  SEL R4, R9, RZ, P2 ;  /* 0x000000ff09047207 */ /* 0x000fe40001000000 */
[----:B------:R-:W-:Y:S02]  /*4ed0*/  ISETP.NE.AND P1, PT, R10, RZ, P1 ;  /* 0x000000ff0a00720c */ /* 0x000fe40000f25270 */
[----:B------:R-:W-:Y:S02]  /*4ee0*/  SHF.R.U32.HI R4, RZ, R4, R7 ;  /* 0x00000004ff047219 */ /* 0x000fe40000011607 */
[----:B------:R-:W-:-:S02]  /*4ef0*/  PLOP3.LUT P0, PT, P0, P1, PT, 0xf8, 0x8f ;  /* 0x00000000008f781c */ /* 0x000fc40000703f70 */
[----:B------:R-:W-:Y:S02]  /*4f00*/  SHF.R.U32.HI R10, RZ, 0x1, R4 ;  /* 0x00000001ff0a7819 */ /* 0x000fe40000011604 */
[----:B------:R-:W-:-:S04]  /*4f10*/  SEL R5, RZ, 0x1, !P0 ;  /* 0x00000001ff057807 */ /* 0x000fc80004000000 */
[----:B------:R-:W-:-:S04]  /*4f20*/  LOP3.LUT R5, R5, 0x1, R10, 0xf8, !PT ;  /* 0x0000000105057812 */ /* 0x000fc800078ef80a */
[----:B------:R-:W-:-:S05]  /*4f30*/  LOP3.LUT R5, R5, R4, RZ, 0xc0, !PT ;  /* 0x0000000405057212 */ /* 0x000fca00078ec0ff */
[----:B------:R-:W-:-:S05]  /*4f40*/  IMAD.IADD R5, R10, 0x1, R5 ;  /* 0x000000010a057824 */ /* 0x000fca00078e0205 */
[----:B------:R-:W-:Y:S01]  /*4f50*/  LOP3.LUT R8, R5, R8, RZ, 0xfc, !PT ;  /* 0x0000000805087212 */ /* 0x000fe200078efcff */
[----:B------:R-:W-:Y:S06]  /*4f60*/  BRA `(.L_x_41) ;  /* 0x0000000000347947 */ /* 0x000fec0003800000 */
.L_x_40:
[----:B------:R-:W-:-:S04]  /*4f70*/  LOP3.LUT R8, R8, 0x80000000, RZ, 0xc0, !PT ;  /* 0x8000000008087812 */ /* 0x000fc800078ec0ff */
[----:B------:R-:W-:Y:S01]  /*4f80*/  LOP3.LUT R8, R8, 0x7f800000, RZ, 0xfc, !PT ;  /* 0x7f80000008087812 */ /* 0x000fe200078efcff */
[----:B------:R-:W-:Y:S06]  /*4f90*/  BRA `(.L_x_41) ;  /* 0x0000000000287947 */ /* 0x000fec0003800000 */
.L_x_39:
[----:B------:R-:W-:Y:S01]  /*4fa0*/  IMAD R8, R5, 0x800000, R8 ;  /* 0x0080000005087824 */ /* 0x000fe200078e0208 */
[----:B------:R-:W-:Y:S06]  /*4fb0*/  BRA `(.L_x_41) ;  /* 0x0000000000207947 */ /* 0x000fec0003800000 */
.L_x_38:
[----:B------:R-:W-:-:S04]  /*4fc0*/  LOP3.LUT R8, R8, 0x80000000, R7, 0x48, !PT ;  /* 0x8000000008087812 */ /* 0x000fc800078e4807 */
[----:B------:R-:W-:Y:S01]  /*4fd0*/  LOP3.LUT R8, R8, 0x7f800000, RZ, 0xfc, !PT ;  /* 0x7f80000008087812 */ /* 0x000fe200078efcff */
[----:B------:R-:W-:Y:S06]  /*4fe0*/  BRA `(.L_x_41) ;  /* 0x0000000000147947 */ /* 0x000fec0003800000 */
.L_x_37:
[----:B------:R-:W-:Y:S01]  /*4ff0*/  LOP3.LUT R8, R8, 0x80000000, R7, 0x48, !PT ;  /* 0x8000000008087812 */ /* 0x000fe200078e4807 */
[----:B------:R-:W-:Y:S06]  /*5000*/  BRA `(.L_x_41) ;  /* 0x00000000000c7947 */ /* 0x000fec0003800000 */
.L_x_36:
[----:B------:R-:W0:Y:S01]  /*5010*/  MUFU.RSQ R8, -QNAN ;  /* 0xffc0000000087908 */ /* 0x000e220000001400 */
[----:B------:R-:W-:Y:S05]  /*5020*/  BRA `(.L_x_41) ;  /* 0x0000000000047947 */ /* 0x000fea0003800000 */
.L_x_35:
[----:B------:R-:W-:-:S07]  /*5030*/  FADD.FTZ R8, R4, 0.5 ;  /* 0x3f00000004087421 */ /* 0x000fce0000010000 */
.L_x_41:
[----:B------:R-:W-:-:S04]  /*5040*/  IMAD.MOV.U32 R7, RZ, RZ, 0x0 ;  /* 0x00000000ff077424 */ /* 0x000fc800078e00ff */
[----:B0-----:R-:W-:Y:S05]  /*5050*/  RET.REL.NODEC R6 `(_Z31cuSZp_compress_kernel_plain_f32PKfPhPVjS3_PVifm) ;  /* 0xffffffac06e87950 */ /* 0x001fea0003c3ffff */
.L_x_42:
[----:B------:R-:W-:-:S00]  /*5060*/  BRA `(.L_x_42) ;  /* 0xfffffffc00fc7947 */ /* 0x000fc0000383ffff */
[----:B------:R-:W-:-:S00]  /*5070*/  NOP ;  /* 0x0000000000007918 */ /* 0x000fc00000000000 */
        /* <DEDUP_REMOVED lines=8> */
.L_x_47:


//--------------------- .nv.shared._Z31cuSZp_compress_kernel_plain_f32PKfPhPVjS3_PVifm --------------------------
	.section	.nv.shared._Z31cuSZp_compress_kernel_plain_f32PKfPhPVjS3_PVifm,"aw",@nobits
	.sectionflags	@""
	.align	4
.nv.shared._Z31cuSZp_compress_kernel_plain_f32PKfPhPVjS3_PVifm:
	.zero		1032


//--------------------- .nv.shared.reserved.0     --------------------------
	.section	.nv.shared.reserved.0,"aw",@nobits
	.weak		__nv_reservedSMEM_offset_0_alias
	.size		__nv_reservedSMEM_offset_0_alias, 0, 64
	.other		__nv_reservedSMEM_offset_0_alias,@"STO_CUDA_RESERVED_SHARED STV_DEFAULT"
__nv_reservedSMEM_offset_0_alias:
	.zero		0
	.zero		64


//--------------------- .nv.constant0._Z31cuSZp_compress_kernel_plain_f32PKfPhPVjS3_PVifm --------------------------
	.section	.nv.constant0._Z31cuSZp_compress_kernel_plain_f32PKfPhPVjS3_PVifm,"a",@progbits
	.sectionflags	@""
	.align	4
.nv.constant0._Z31cuSZp_compress_kernel_plain_f32PKfPhPVjS3_PVifm:
	.zero		952


//--------------------- SYMBOLS --------------------------

	.type		.nv.reservedSmem.offset0,@object
	.size		.nv.reservedSmem.offset0,0x4
	.type		.nv.reservedSmem.cap,@object
	.size		.nv.reservedSmem.cap,0x4
